//
// Generated by NVIDIA NVVM Compiler
//
// Compiler Build ID: CL-36424714
// Cuda compilation tools, release 13.0, V13.0.88
// Based on NVVM 20.0.0
//

.version 9.0
.target sm_100
.address_size 64

	// .globl	_Z19computeKernelStaticPKfPfi
.global .align 4 .u32 globalIndex;
// _ZZ25computeKernelHierarchicalPKfPfiE9blockBase has been demoted
// _ZZ25computeKernelHierarchicalPKfPfiE14blockWorkCount has been demoted
.global .align 4 .b8 __cudart_i2opi_f[24] = {65, 144, 67, 60, 153, 149, 98, 219, 192, 221, 52, 245, 209, 87, 39, 252, 41, 21, 68, 78, 110, 131, 249, 162};

.visible .entry _Z19computeKernelStaticPKfPfi(
	.param .u64 .ptr .align 1 _Z19computeKernelStaticPKfPfi_param_0,
	.param .u64 .ptr .align 1 _Z19computeKernelStaticPKfPfi_param_1,
	.param .u32 _Z19computeKernelStaticPKfPfi_param_2
)
{
	.local .align 4 .b8 	__local_depot0[28];
	.reg .b64 	%SP;
	.reg .b64 	%SPL;
	.reg .pred 	%p<19>;
	.reg .b32 	%r<93>;
	.reg .b32 	%f<53>;
	.reg .b64 	%rd<45>;
	.reg .b64 	%fd<5>;

	mov.u64 	%SPL, __local_depot0;
	ld.param.u64 	%rd13, [_Z19computeKernelStaticPKfPfi_param_0];
	ld.param.u64 	%rd14, [_Z19computeKernelStaticPKfPfi_param_1];
	ld.param.u32 	%r30, [_Z19computeKernelStaticPKfPfi_param_2];
	add.u64 	%rd1, %SPL, 0;
	add.u64 	%rd2, %SPL, 0;
	mov.u32 	%r31, %ctaid.x;
	mov.u32 	%r32, %ntid.x;
	mov.u32 	%r33, %tid.x;
	mad.lo.s32 	%r1, %r31, %r32, %r33;
	setp.ge.s32 	%p2, %r1, %r30;
	@%p2 bra 	$L__BB0_17;
	shr.s32 	%r34, %r1, 31;
	shr.u32 	%r35, %r34, 24;
	add.s32 	%r36, %r1, %r35;
	and.b32  	%r37, %r36, -256;
	sub.s32 	%r2, %r1, %r37;
	setp.lt.s32 	%p3, %r2, 1;
	mov.f32 	%f52, 0f00000000;
	@%p3 bra 	$L__BB0_16;
	cvta.to.global.u64 	%rd17, %rd13;
	mul.wide.s32 	%rd18, %r1, 4;
	add.s64 	%rd19, %rd17, %rd18;
	ld.global.f32 	%f12, [%rd19];
	mul.f32 	%f13, %f12, 0f3F22F983;
	cvt.rni.s32.f32 	%r39, %f13;
	cvt.rn.f32.s32 	%f14, %r39;
	fma.rn.f32 	%f15, %f14, 0fBFC90FDA, %f12;
	fma.rn.f32 	%f16, %f14, 0fB3A22168, %f15;
	fma.rn.f32 	%f17, %f14, 0fA7C234C5, %f16;
	abs.f32 	%f18, %f12;
	setp.ltu.f32 	%p4, %f18, 0f47CE4780;
	setp.eq.f32 	%p5, %f18, 0f7F800000;
	mov.b32 	%r3, %f12;
	shr.u32 	%r40, %r3, 23;
	and.b32  	%r41, %r40, 224;
	add.s32 	%r42, %r41, -128;
	shl.b32 	%r43, %r3, 8;
	or.b32  	%r4, %r43, -2147483648;
	shr.u32 	%r44, %r42, 5;
	and.b32  	%r5, %r40, 31;
	mul.wide.u32 	%rd20, %r44, 4;
	sub.s64 	%rd3, %rd2, %rd20;
	sub.s32 	%r6, 32, %r5;
	mov.f32 	%f52, 0f00000000;
	mul.rn.f32 	%f19, %f12, %f52;
	sub.s64 	%rd4, %rd1, %rd20;
	or.pred  	%p1, %p4, %p5;
	selp.b32 	%r7, %r39, 0, %p4;
	selp.f32 	%f1, %f17, %f19, %p4;
	mov.b32 	%r84, 0;
$L__BB0_3:
	mov.u32 	%r88, %r7;
	mov.f32 	%f50, %f1;
	@%p1 bra 	$L__BB0_9;
	mov.b64 	%rd43, 0;
	mov.b32 	%r85, 0;
	mov.u64 	%rd41, __cudart_i2opi_f;
	mov.u64 	%rd42, %rd2;
$L__BB0_5:
	.pragma "nounroll";
	ld.global.nc.u32 	%r46, [%rd41];
	mad.wide.u32 	%rd23, %r46, %r4, %rd43;
	shr.u64 	%rd43, %rd23, 32;
	st.local.u32 	[%rd42], %rd23;
	add.s32 	%r85, %r85, 1;
	add.s64 	%rd42, %rd42, 4;
	add.s64 	%rd41, %rd41, 4;
	setp.ne.s32 	%p6, %r85, 6;
	@%p6 bra 	$L__BB0_5;
	setp.eq.s32 	%p7, %r5, 0;
	st.local.u32 	[%rd2+24], %rd43;
	ld.local.u32 	%r86, [%rd3+24];
	ld.local.u32 	%r87, [%rd3+20];
	@%p7 bra 	$L__BB0_8;
	shl.b32 	%r47, %r86, %r5;
	shr.u32 	%r48, %r87, %r6;
	add.s32 	%r86, %r48, %r47;
	shl.b32 	%r49, %r87, %r5;
	ld.local.u32 	%r50, [%rd3+16];
	shr.u32 	%r51, %r50, %r6;
	add.s32 	%r87, %r51, %r49;
$L__BB0_8:
	setp.lt.s32 	%p8, %r3, 0;
	shr.u32 	%r52, %r86, 30;
	shf.l.wrap.b32 	%r53, %r87, %r86, 2;
	shl.b32 	%r54, %r87, 2;
	shr.u32 	%r55, %r53, 31;
	add.s32 	%r56, %r55, %r52;
	neg.s32 	%r57, %r56;
	selp.b32 	%r88, %r57, %r56, %p8;
	xor.b32  	%r58, %r53, %r3;
	shr.s32 	%r59, %r53, 31;
	xor.b32  	%r60, %r59, %r53;
	xor.b32  	%r61, %r59, %r54;
	cvt.u64.u32 	%rd24, %r60;
	shl.b64 	%rd25, %rd24, 32;
	cvt.u64.u32 	%rd26, %r61;
	or.b64  	%rd27, %rd25, %rd26;
	cvt.rn.f64.s64 	%fd1, %rd27;
	mul.f64 	%fd2, %fd1, 0d3BF921FB54442D19;
	cvt.rn.f32.f64 	%f20, %fd2;
	neg.f32 	%f21, %f20;
	setp.lt.s32 	%p9, %r58, 0;
	selp.f32 	%f50, %f21, %f20, %p9;
$L__BB0_9:
	mul.rn.f32 	%f22, %f50, %f50;
	and.b32  	%r62, %r88, 1;
	setp.eq.b32 	%p10, %r62, 1;
	selp.f32 	%f23, 0f3F800000, %f50, %p10;
	fma.rn.f32 	%f24, %f22, %f23, 0f00000000;
	fma.rn.f32 	%f25, %f22, 0f37CBAC00, 0fBAB607ED;
	selp.f32 	%f26, %f25, 0fB94D4153, %p10;
	selp.f32 	%f27, 0f3D2AAABB, 0f3C0885E4, %p10;
	fma.rn.f32 	%f28, %f26, %f22, %f27;
	selp.f32 	%f29, 0fBEFFFFFF, 0fBE2AAAA8, %p10;
	fma.rn.f32 	%f30, %f28, %f22, %f29;
	fma.rn.f32 	%f31, %f30, %f24, %f23;
	and.b32  	%r63, %r88, 2;
	setp.eq.s32 	%p11, %r63, 0;
	mov.f32 	%f32, 0f00000000;
	sub.f32 	%f33, %f32, %f31;
	selp.f32 	%f5, %f31, %f33, %p11;
	mov.u32 	%r92, %r7;
	mov.f32 	%f51, %f1;
	@%p1 bra 	$L__BB0_15;
	mov.b64 	%rd44, 0;
	mov.b32 	%r89, 0;
$L__BB0_11:
	.pragma "nounroll";
	mul.wide.u32 	%rd29, %r89, 4;
	mov.u64 	%rd30, __cudart_i2opi_f;
	add.s64 	%rd31, %rd30, %rd29;
	ld.global.nc.u32 	%r65, [%rd31];
	mad.wide.u32 	%rd32, %r65, %r4, %rd44;
	shr.u64 	%rd44, %rd32, 32;
	add.s64 	%rd33, %rd1, %rd29;
	st.local.u32 	[%rd33], %rd32;
	add.s32 	%r89, %r89, 1;
	setp.ne.s32 	%p12, %r89, 6;
	@%p12 bra 	$L__BB0_11;
	setp.eq.s32 	%p13, %r5, 0;
	st.local.u32 	[%rd1+24], %rd44;
	ld.local.u32 	%r90, [%rd4+24];
	ld.local.u32 	%r91, [%rd4+20];
	@%p13 bra 	$L__BB0_14;
	shl.b32 	%r66, %r90, %r5;
	shr.u32 	%r67, %r91, %r6;
	add.s32 	%r90, %r67, %r66;
	shl.b32 	%r68, %r91, %r5;
	ld.local.u32 	%r69, [%rd4+16];
	shr.u32 	%r70, %r69, %r6;
	add.s32 	%r91, %r70, %r68;
$L__BB0_14:
	setp.lt.s32 	%p14, %r3, 0;
	shr.u32 	%r71, %r90, 30;
	shf.l.wrap.b32 	%r72, %r91, %r90, 2;
	shl.b32 	%r73, %r91, 2;
	shr.u32 	%r74, %r72, 31;
	add.s32 	%r75, %r74, %r71;
	neg.s32 	%r76, %r75;
	selp.b32 	%r92, %r76, %r75, %p14;
	xor.b32  	%r77, %r72, %r3;
	shr.s32 	%r78, %r72, 31;
	xor.b32  	%r79, %r78, %r72;
	xor.b32  	%r80, %r78, %r73;
	cvt.u64.u32 	%rd34, %r79;
	shl.b64 	%rd35, %rd34, 32;
	cvt.u64.u32 	%rd36, %r80;
	or.b64  	%rd37, %rd35, %rd36;
	cvt.rn.f64.s64 	%fd3, %rd37;
	mul.f64 	%fd4, %fd3, 0d3BF921FB54442D19;
	cvt.rn.f32.f64 	%f34, %fd4;
	neg.f32 	%f35, %f34;
	setp.lt.s32 	%p15, %r77, 0;
	selp.f32 	%f51, %f35, %f34, %p15;
$L__BB0_15:
	add.s32 	%r81, %r92, 1;
	mul.rn.f32 	%f36, %f51, %f51;
	and.b32  	%r82, %r92, 1;
	setp.eq.b32 	%p16, %r82, 1;
	selp.f32 	%f37, %f51, 0f3F800000, %p16;
	fma.rn.f32 	%f38, %f36, %f37, 0f00000000;
	fma.rn.f32 	%f39, %f36, 0f37CBAC00, 0fBAB607ED;
	selp.f32 	%f40, 0fB94D4153, %f39, %p16;
	selp.f32 	%f41, 0f3C0885E4, 0f3D2AAABB, %p16;
	fma.rn.f32 	%f42, %f40, %f36, %f41;
	selp.f32 	%f43, 0fBE2AAAA8, 0fBEFFFFFF, %p16;
	fma.rn.f32 	%f44, %f42, %f36, %f43;
	fma.rn.f32 	%f45, %f44, %f38, %f37;
	and.b32  	%r83, %r81, 2;
	setp.eq.s32 	%p17, %r83, 0;
	mov.f32 	%f46, 0f00000000;
	sub.f32 	%f47, %f46, %f45;
	selp.f32 	%f48, %f45, %f47, %p17;
	fma.rn.f32 	%f52, %f5, %f48, %f52;
	add.s32 	%r84, %r84, 1;
	setp.ne.s32 	%p18, %r84, %r2;
	@%p18 bra 	$L__BB0_3;
$L__BB0_16:
	cvta.to.global.u64 	%rd38, %rd14;
	mul.wide.s32 	%rd39, %r1, 4;
	add.s64 	%rd40, %rd38, %rd39;
	st.global.f32 	[%rd40], %f52;
$L__BB0_17:
	ret;

}
	// .globl	_Z25computeKernelDynamicBatchPKfPfi
.visible .entry _Z25computeKernelDynamicBatchPKfPfi(
	.param .u64 .ptr .align 1 _Z25computeKernelDynamicBatchPKfPfi_param_0,
	.param .u64 .ptr .align 1 _Z25computeKernelDynamicBatchPKfPfi_param_1,
	.param .u32 _Z25computeKernelDynamicBatchPKfPfi_param_2
)
{
	.local .align 4 .b8 	__local_depot1[28];
	.reg .b64 	%SP;
	.reg .b64 	%SPL;
	.reg .pred 	%p<21>;
	.reg .b32 	%r<89>;
	.reg .b32 	%f<53>;
	.reg .b64 	%rd<46>;
	.reg .b64 	%fd<5>;

	mov.u64 	%SPL, __local_depot1;
	ld.param.u64 	%rd15, [_Z25computeKernelDynamicBatchPKfPfi_param_1];
	cvta.to.global.u64 	%rd1, %rd15;
	add.u64 	%rd2, %SPL, 0;
	add.u64 	%rd3, %SPL, 0;
	// begin inline asm
	activemask.b32 %r36;
	// end inline asm
	mov.u32 	%r38, %tid.x;
	and.b32  	%r2, %r38, 31;
$L__BB1_1:
	setp.ne.s32 	%p2, %r2, 0;
	@%p2 bra 	$L__BB1_3;
	atom.global.add.u32 	%r79, [globalIndex], 32;
$L__BB1_3:
	ld.param.u32 	%r77, [_Z25computeKernelDynamicBatchPKfPfi_param_2];
	shfl.sync.idx.b32	%r79|%p3, %r79, 0, 31, %r36;
	add.s32 	%r7, %r79, %r2;
	setp.ge.u32 	%p4, %r7, %r77;
	@%p4 bra 	$L__BB1_20;
	and.b32  	%r8, %r7, 255;
	setp.eq.s32 	%p5, %r8, 0;
	mov.f32 	%f52, 0f00000000;
	@%p5 bra 	$L__BB1_19;
	ld.param.u64 	%rd41, [_Z25computeKernelDynamicBatchPKfPfi_param_0];
	cvta.to.global.u64 	%rd18, %rd41;
	mul.wide.u32 	%rd19, %r7, 4;
	add.s64 	%rd20, %rd18, %rd19;
	ld.global.f32 	%f12, [%rd20];
	mul.f32 	%f13, %f12, 0f3F22F983;
	cvt.rni.s32.f32 	%r40, %f13;
	cvt.rn.f32.s32 	%f14, %r40;
	fma.rn.f32 	%f15, %f14, 0fBFC90FDA, %f12;
	fma.rn.f32 	%f16, %f14, 0fB3A22168, %f15;
	fma.rn.f32 	%f17, %f14, 0fA7C234C5, %f16;
	abs.f32 	%f18, %f12;
	setp.ltu.f32 	%p6, %f18, 0f47CE4780;
	setp.eq.f32 	%p7, %f18, 0f7F800000;
	mov.b32 	%r9, %f12;
	shr.u32 	%r41, %r9, 23;
	and.b32  	%r42, %r41, 224;
	add.s32 	%r43, %r42, -128;
	shl.b32 	%r44, %r9, 8;
	or.b32  	%r10, %r44, -2147483648;
	shr.u32 	%r45, %r43, 5;
	and.b32  	%r11, %r41, 31;
	mul.wide.u32 	%rd21, %r45, 4;
	sub.s64 	%rd4, %rd3, %rd21;
	mov.f32 	%f52, 0f00000000;
	mul.rn.f32 	%f19, %f12, %f52;
	sub.s64 	%rd5, %rd2, %rd21;
	or.pred  	%p1, %p6, %p7;
	selp.b32 	%r12, %r40, 0, %p6;
	selp.f32 	%f1, %f17, %f19, %p6;
	mov.b32 	%r80, 0;
$L__BB1_6:
	mov.u32 	%r84, %r12;
	mov.f32 	%f50, %f1;
	@%p1 bra 	$L__BB1_12;
	mov.b64 	%rd44, 0;
	mov.b32 	%r81, 0;
	mov.u64 	%rd42, __cudart_i2opi_f;
	mov.u64 	%rd43, %rd3;
$L__BB1_8:
	.pragma "nounroll";
	ld.global.nc.u32 	%r47, [%rd42];
	mad.wide.u32 	%rd24, %r47, %r10, %rd44;
	shr.u64 	%rd44, %rd24, 32;
	st.local.u32 	[%rd43], %rd24;
	add.s32 	%r81, %r81, 1;
	add.s64 	%rd43, %rd43, 4;
	add.s64 	%rd42, %rd42, 4;
	setp.ne.s32 	%p8, %r81, 6;
	@%p8 bra 	$L__BB1_8;
	setp.eq.s32 	%p9, %r11, 0;
	st.local.u32 	[%rd3+24], %rd44;
	ld.local.u32 	%r82, [%rd4+24];
	ld.local.u32 	%r83, [%rd4+20];
	@%p9 bra 	$L__BB1_11;
	shf.l.wrap.b32 	%r82, %r83, %r82, %r11;
	ld.local.u32 	%r48, [%rd4+16];
	shf.l.wrap.b32 	%r83, %r48, %r83, %r11;
$L__BB1_11:
	setp.lt.s32 	%p10, %r9, 0;
	shr.u32 	%r49, %r82, 30;
	shf.l.wrap.b32 	%r50, %r83, %r82, 2;
	shl.b32 	%r51, %r83, 2;
	shr.u32 	%r52, %r50, 31;
	add.s32 	%r53, %r52, %r49;
	neg.s32 	%r54, %r53;
	selp.b32 	%r84, %r54, %r53, %p10;
	xor.b32  	%r55, %r50, %r9;
	shr.s32 	%r56, %r50, 31;
	xor.b32  	%r57, %r56, %r50;
	xor.b32  	%r58, %r56, %r51;
	cvt.u64.u32 	%rd25, %r57;
	shl.b64 	%rd26, %rd25, 32;
	cvt.u64.u32 	%rd27, %r58;
	or.b64  	%rd28, %rd26, %rd27;
	cvt.rn.f64.s64 	%fd1, %rd28;
	mul.f64 	%fd2, %fd1, 0d3BF921FB54442D19;
	cvt.rn.f32.f64 	%f20, %fd2;
	neg.f32 	%f21, %f20;
	setp.lt.s32 	%p11, %r55, 0;
	selp.f32 	%f50, %f21, %f20, %p11;
$L__BB1_12:
	mul.rn.f32 	%f22, %f50, %f50;
	and.b32  	%r59, %r84, 1;
	setp.eq.b32 	%p12, %r59, 1;
	selp.f32 	%f23, 0f3F800000, %f50, %p12;
	fma.rn.f32 	%f24, %f22, %f23, 0f00000000;
	fma.rn.f32 	%f25, %f22, 0f37CBAC00, 0fBAB607ED;
	selp.f32 	%f26, %f25, 0fB94D4153, %p12;
	selp.f32 	%f27, 0f3D2AAABB, 0f3C0885E4, %p12;
	fma.rn.f32 	%f28, %f26, %f22, %f27;
	selp.f32 	%f29, 0fBEFFFFFF, 0fBE2AAAA8, %p12;
	fma.rn.f32 	%f30, %f28, %f22, %f29;
	fma.rn.f32 	%f31, %f30, %f24, %f23;
	and.b32  	%r60, %r84, 2;
	setp.eq.s32 	%p13, %r60, 0;
	mov.f32 	%f32, 0f00000000;
	sub.f32 	%f33, %f32, %f31;
	selp.f32 	%f5, %f31, %f33, %p13;
	mov.u32 	%r88, %r12;
	mov.f32 	%f51, %f1;
	@%p1 bra 	$L__BB1_18;
	mov.b64 	%rd45, 0;
	mov.b32 	%r85, 0;
$L__BB1_14:
	.pragma "nounroll";
	mul.wide.u32 	%rd30, %r85, 4;
	mov.u64 	%rd31, __cudart_i2opi_f;
	add.s64 	%rd32, %rd31, %rd30;
	ld.global.nc.u32 	%r62, [%rd32];
	mad.wide.u32 	%rd33, %r62, %r10, %rd45;
	shr.u64 	%rd45, %rd33, 32;
	add.s64 	%rd34, %rd2, %rd30;
	st.local.u32 	[%rd34], %rd33;
	add.s32 	%r85, %r85, 1;
	setp.ne.s32 	%p14, %r85, 6;
	@%p14 bra 	$L__BB1_14;
	setp.eq.s32 	%p15, %r11, 0;
	st.local.u32 	[%rd2+24], %rd45;
	ld.local.u32 	%r86, [%rd5+24];
	ld.local.u32 	%r87, [%rd5+20];
	@%p15 bra 	$L__BB1_17;
	shf.l.wrap.b32 	%r86, %r87, %r86, %r11;
	ld.local.u32 	%r63, [%rd5+16];
	shf.l.wrap.b32 	%r87, %r63, %r87, %r11;
$L__BB1_17:
	setp.lt.s32 	%p16, %r9, 0;
	shr.u32 	%r64, %r86, 30;
	shf.l.wrap.b32 	%r65, %r87, %r86, 2;
	shl.b32 	%r66, %r87, 2;
	shr.u32 	%r67, %r65, 31;
	add.s32 	%r68, %r67, %r64;
	neg.s32 	%r69, %r68;
	selp.b32 	%r88, %r69, %r68, %p16;
	xor.b32  	%r70, %r65, %r9;
	shr.s32 	%r71, %r65, 31;
	xor.b32  	%r72, %r71, %r65;
	xor.b32  	%r73, %r71, %r66;
	cvt.u64.u32 	%rd35, %r72;
	shl.b64 	%rd36, %rd35, 32;
	cvt.u64.u32 	%rd37, %r73;
	or.b64  	%rd38, %rd36, %rd37;
	cvt.rn.f64.s64 	%fd3, %rd38;
	mul.f64 	%fd4, %fd3, 0d3BF921FB54442D19;
	cvt.rn.f32.f64 	%f34, %fd4;
	neg.f32 	%f35, %f34;
	setp.lt.s32 	%p17, %r70, 0;
	selp.f32 	%f51, %f35, %f34, %p17;
$L__BB1_18:
	add.s32 	%r74, %r88, 1;
	mul.rn.f32 	%f36, %f51, %f51;
	and.b32  	%r75, %r88, 1;
	setp.eq.b32 	%p18, %r75, 1;
	selp.f32 	%f37, %f51, 0f3F800000, %p18;
	fma.rn.f32 	%f38, %f36, %f37, 0f00000000;
	fma.rn.f32 	%f39, %f36, 0f37CBAC00, 0fBAB607ED;
	selp.f32 	%f40, 0fB94D4153, %f39, %p18;
	selp.f32 	%f41, 0f3C0885E4, 0f3D2AAABB, %p18;
	fma.rn.f32 	%f42, %f40, %f36, %f41;
	selp.f32 	%f43, 0fBE2AAAA8, 0fBEFFFFFF, %p18;
	fma.rn.f32 	%f44, %f42, %f36, %f43;
	fma.rn.f32 	%f45, %f44, %f38, %f37;
	and.b32  	%r76, %r74, 2;
	setp.eq.s32 	%p19, %r76, 0;
	mov.f32 	%f46, 0f00000000;
	sub.f32 	%f47, %f46, %f45;
	selp.f32 	%f48, %f45, %f47, %p19;
	fma.rn.f32 	%f52, %f5, %f48, %f52;
	add.s32 	%r80, %r80, 1;
	setp.ne.s32 	%p20, %r80, %r8;
	@%p20 bra 	$L__BB1_6;
$L__BB1_19:
	mul.wide.u32 	%rd39, %r7, 4;
	add.s64 	%rd40, %rd1, %rd39;
	st.global.f32 	[%rd40], %f52;
	bra.uni 	$L__BB1_1;
$L__BB1_20:
	ret;

}
	// .globl	_Z30computeKernelDynamicLargeBatchPKfPfi
.visible .entry _Z30computeKernelDynamicLargeBatchPKfPfi(
	.param .u64 .ptr .align 1 _Z30computeKernelDynamicLargeBatchPKfPfi_param_0,
	.param .u64 .ptr .align 1 _Z30computeKernelDynamicLargeBatchPKfPfi_param_1,
	.param .u32 _Z30computeKernelDynamicLargeBatchPKfPfi_param_2
)
{
	.local .align 4 .b8 	__local_depot2[28];
	.reg .b64 	%SP;
	.reg .b64 	%SPL;
	.reg .pred 	%p<75>;
	.reg .b16 	%rs<20>;
	.reg .b32 	%r<347>;
	.reg .b32 	%f<209>;
	.reg .b64 	%rd<151>;
	.reg .b64 	%fd<17>;

	mov.u64 	%SPL, __local_depot2;
	ld.param.u64 	%rd31, [_Z30computeKernelDynamicLargeBatchPKfPfi_param_0];
	ld.param.u64 	%rd32, [_Z30computeKernelDynamicLargeBatchPKfPfi_param_1];
	ld.param.u32 	%r115, [_Z30computeKernelDynamicLargeBatchPKfPfi_param_2];
	cvta.to.global.u64 	%rd1, %rd31;
	cvta.to.global.u64 	%rd2, %rd32;
	add.u64 	%rd3, %SPL, 0;
	add.u64 	%rd4, %SPL, 0;
	// begin inline asm
	activemask.b32 %r116;
	// end inline asm
	mov.u32 	%r118, %tid.x;
	and.b32  	%r3, %r118, 31;
$L__BB2_1:
	setp.ne.s32 	%p5, %r3, 0;
	@%p5 bra 	$L__BB2_3;
	atom.global.add.u32 	%r310, [globalIndex], 128;
$L__BB2_3:
	shfl.sync.idx.b32	%r310|%p6, %r310, 0, 31, %r116;
	add.s32 	%r7, %r310, %r3;
	setp.ge.u32 	%p7, %r7, %r115;
	@%p7 bra 	$L__BB2_68;
	and.b32  	%r119, %r7, 255;
	setp.eq.s32 	%p8, %r119, 0;
	mov.f32 	%f196, 0f00000000;
	@%p8 bra 	$L__BB2_19;
	mul.wide.u32 	%rd35, %r7, 4;
	add.s64 	%rd36, %rd1, %rd35;
	ld.global.f32 	%f39, [%rd36];
	mul.f32 	%f40, %f39, 0f3F22F983;
	cvt.rni.s32.f32 	%r121, %f40;
	cvt.rn.f32.s32 	%f41, %r121;
	fma.rn.f32 	%f42, %f41, 0fBFC90FDA, %f39;
	fma.rn.f32 	%f43, %f41, 0fB3A22168, %f42;
	fma.rn.f32 	%f44, %f41, 0fA7C234C5, %f43;
	abs.f32 	%f45, %f39;
	setp.ltu.f32 	%p9, %f45, 0f47CE4780;
	setp.eq.f32 	%p10, %f45, 0f7F800000;
	mov.b32 	%r8, %f39;
	shr.u32 	%r122, %r8, 23;
	and.b32  	%r123, %r122, 224;
	add.s32 	%r124, %r123, -128;
	shl.b32 	%r125, %r8, 8;
	or.b32  	%r9, %r125, -2147483648;
	shr.u32 	%r126, %r124, 5;
	and.b32  	%r10, %r122, 31;
	mov.f32 	%f196, 0f00000000;
	mul.rn.f32 	%f46, %f39, %f196;
	mul.wide.u32 	%rd37, %r126, 4;
	sub.s64 	%rd5, %rd3, %rd37;
	or.pred  	%p1, %p9, %p10;
	selp.b32 	%r11, %r121, 0, %p9;
	selp.f32 	%f1, %f44, %f46, %p9;
	mov.b32 	%r311, 0;
	cvt.u16.u32 	%rs3, %r310;
$L__BB2_6:
	mov.u32 	%r315, %r11;
	mov.f32 	%f194, %f1;
	@%p1 bra 	$L__BB2_12;
	mov.b64 	%rd143, 0;
	mov.b32 	%r312, 0;
	mov.u64 	%rd141, __cudart_i2opi_f;
	mov.u64 	%rd142, %rd4;
$L__BB2_8:
	.pragma "nounroll";
	ld.global.nc.u32 	%r128, [%rd141];
	mad.wide.u32 	%rd40, %r128, %r9, %rd143;
	shr.u64 	%rd143, %rd40, 32;
	st.local.u32 	[%rd142], %rd40;
	add.s32 	%r312, %r312, 1;
	add.s64 	%rd142, %rd142, 4;
	add.s64 	%rd141, %rd141, 4;
	setp.ne.s32 	%p11, %r312, 6;
	@%p11 bra 	$L__BB2_8;
	setp.eq.s32 	%p12, %r10, 0;
	st.local.u32 	[%rd4+24], %rd143;
	shr.u32 	%r129, %r8, 23;
	and.b32  	%r130, %r129, 224;
	add.s32 	%r131, %r130, -128;
	shr.u32 	%r132, %r131, 5;
	mul.wide.u32 	%rd41, %r132, 4;
	sub.s64 	%rd12, %rd4, %rd41;
	ld.local.u32 	%r313, [%rd12+24];
	ld.local.u32 	%r314, [%rd12+20];
	@%p12 bra 	$L__BB2_11;
	shf.l.wrap.b32 	%r313, %r314, %r313, %r10;
	ld.local.u32 	%r133, [%rd12+16];
	shf.l.wrap.b32 	%r314, %r133, %r314, %r10;
$L__BB2_11:
	setp.lt.s32 	%p13, %r8, 0;
	shr.u32 	%r134, %r313, 30;
	shf.l.wrap.b32 	%r135, %r314, %r313, 2;
	shl.b32 	%r136, %r314, 2;
	shr.u32 	%r137, %r135, 31;
	add.s32 	%r138, %r137, %r134;
	neg.s32 	%r139, %r138;
	selp.b32 	%r315, %r139, %r138, %p13;
	xor.b32  	%r140, %r135, %r8;
	shr.s32 	%r141, %r135, 31;
	xor.b32  	%r142, %r141, %r135;
	xor.b32  	%r143, %r141, %r136;
	cvt.u64.u32 	%rd42, %r142;
	shl.b64 	%rd43, %rd42, 32;
	cvt.u64.u32 	%rd44, %r143;
	or.b64  	%rd45, %rd43, %rd44;
	cvt.rn.f64.s64 	%fd1, %rd45;
	mul.f64 	%fd2, %fd1, 0d3BF921FB54442D19;
	cvt.rn.f32.f64 	%f47, %fd2;
	neg.f32 	%f48, %f47;
	setp.lt.s32 	%p14, %r140, 0;
	selp.f32 	%f194, %f48, %f47, %p14;
$L__BB2_12:
	mul.rn.f32 	%f49, %f194, %f194;
	and.b32  	%r144, %r315, 1;
	setp.eq.b32 	%p15, %r144, 1;
	selp.f32 	%f50, 0f3F800000, %f194, %p15;
	fma.rn.f32 	%f51, %f49, %f50, 0f00000000;
	fma.rn.f32 	%f52, %f49, 0f37CBAC00, 0fBAB607ED;
	selp.f32 	%f53, %f52, 0fB94D4153, %p15;
	selp.f32 	%f54, 0f3D2AAABB, 0f3C0885E4, %p15;
	fma.rn.f32 	%f55, %f53, %f49, %f54;
	selp.f32 	%f56, 0fBEFFFFFF, 0fBE2AAAA8, %p15;
	fma.rn.f32 	%f57, %f55, %f49, %f56;
	fma.rn.f32 	%f58, %f57, %f51, %f50;
	and.b32  	%r145, %r315, 2;
	setp.eq.s32 	%p16, %r145, 0;
	mov.f32 	%f59, 0f00000000;
	sub.f32 	%f60, %f59, %f58;
	selp.f32 	%f5, %f58, %f60, %p16;
	mov.u32 	%r319, %r11;
	mov.f32 	%f195, %f1;
	@%p1 bra 	$L__BB2_18;
	mov.b64 	%rd144, 0;
	mov.b32 	%r316, 0;
$L__BB2_14:
	.pragma "nounroll";
	mul.wide.u32 	%rd47, %r316, 4;
	mov.u64 	%rd48, __cudart_i2opi_f;
	add.s64 	%rd49, %rd48, %rd47;
	ld.global.nc.u32 	%r147, [%rd49];
	mad.wide.u32 	%rd50, %r147, %r9, %rd144;
	shr.u64 	%rd144, %rd50, 32;
	add.s64 	%rd51, %rd3, %rd47;
	st.local.u32 	[%rd51], %rd50;
	add.s32 	%r316, %r316, 1;
	setp.ne.s32 	%p17, %r316, 6;
	@%p17 bra 	$L__BB2_14;
	setp.eq.s32 	%p18, %r10, 0;
	st.local.u32 	[%rd3+24], %rd144;
	ld.local.u32 	%r317, [%rd5+24];
	ld.local.u32 	%r318, [%rd5+20];
	@%p18 bra 	$L__BB2_17;
	shf.l.wrap.b32 	%r317, %r318, %r317, %r10;
	ld.local.u32 	%r148, [%rd5+16];
	shf.l.wrap.b32 	%r318, %r148, %r318, %r10;
$L__BB2_17:
	setp.lt.s32 	%p19, %r8, 0;
	shr.u32 	%r149, %r317, 30;
	shf.l.wrap.b32 	%r150, %r318, %r317, 2;
	shl.b32 	%r151, %r318, 2;
	shr.u32 	%r152, %r150, 31;
	add.s32 	%r153, %r152, %r149;
	neg.s32 	%r154, %r153;
	selp.b32 	%r319, %r154, %r153, %p19;
	xor.b32  	%r155, %r150, %r8;
	shr.s32 	%r156, %r150, 31;
	xor.b32  	%r157, %r156, %r150;
	xor.b32  	%r158, %r156, %r151;
	cvt.u64.u32 	%rd52, %r157;
	shl.b64 	%rd53, %rd52, 32;
	cvt.u64.u32 	%rd54, %r158;
	or.b64  	%rd55, %rd53, %rd54;
	cvt.rn.f64.s64 	%fd3, %rd55;
	mul.f64 	%fd4, %fd3, 0d3BF921FB54442D19;
	cvt.rn.f32.f64 	%f61, %fd4;
	neg.f32 	%f62, %f61;
	setp.lt.s32 	%p20, %r155, 0;
	selp.f32 	%f195, %f62, %f61, %p20;
$L__BB2_18:
	add.s32 	%r159, %r319, 1;
	mul.rn.f32 	%f63, %f195, %f195;
	and.b32  	%r160, %r319, 1;
	setp.eq.b32 	%p21, %r160, 1;
	selp.f32 	%f64, %f195, 0f3F800000, %p21;
	fma.rn.f32 	%f65, %f63, %f64, 0f00000000;
	fma.rn.f32 	%f66, %f63, 0f37CBAC00, 0fBAB607ED;
	selp.f32 	%f67, 0fB94D4153, %f66, %p21;
	selp.f32 	%f68, 0f3C0885E4, 0f3D2AAABB, %p21;
	fma.rn.f32 	%f69, %f67, %f63, %f68;
	selp.f32 	%f70, 0fBE2AAAA8, 0fBEFFFFFF, %p21;
	fma.rn.f32 	%f71, %f69, %f63, %f70;
	fma.rn.f32 	%f72, %f71, %f65, %f64;
	and.b32  	%r161, %r159, 2;
	setp.eq.s32 	%p22, %r161, 0;
	mov.f32 	%f73, 0f00000000;
	sub.f32 	%f74, %f73, %f72;
	selp.f32 	%f75, %f72, %f74, %p22;
	fma.rn.f32 	%f196, %f5, %f75, %f196;
	add.s32 	%r311, %r311, 1;
	mov.u32 	%r162, %tid.x;
	cvt.u16.u32 	%rs1, %r162;
	and.b16  	%rs2, %rs1, 31;
	add.s16 	%rs4, %rs2, %rs3;
	cvt.u32.u16 	%r163, %rs4;
	and.b32  	%r164, %r163, 255;
	setp.ne.s32 	%p23, %r311, %r164;
	@%p23 bra 	$L__BB2_6;
$L__BB2_19:
	mul.wide.u32 	%rd56, %r7, 4;
	add.s64 	%rd57, %rd2, %rd56;
	st.global.f32 	[%rd57], %f196;
	add.s32 	%r34, %r7, 32;
	setp.ge.u32 	%p24, %r34, %r115;
	@%p24 bra 	$L__BB2_68;
	and.b32  	%r165, %r34, 255;
	setp.eq.s32 	%p25, %r165, 0;
	mov.f32 	%f200, 0f00000000;
	@%p25 bra 	$L__BB2_35;
	mul.wide.u32 	%rd58, %r34, 4;
	add.s64 	%rd59, %rd1, %rd58;
	ld.global.f32 	%f78, [%rd59];
	mul.f32 	%f79, %f78, 0f3F22F983;
	cvt.rni.s32.f32 	%r167, %f79;
	cvt.rn.f32.s32 	%f80, %r167;
	fma.rn.f32 	%f81, %f80, 0fBFC90FDA, %f78;
	fma.rn.f32 	%f82, %f80, 0fB3A22168, %f81;
	fma.rn.f32 	%f83, %f80, 0fA7C234C5, %f82;
	abs.f32 	%f84, %f78;
	setp.ltu.f32 	%p26, %f84, 0f47CE4780;
	setp.eq.f32 	%p27, %f84, 0f7F800000;
	mov.b32 	%r35, %f78;
	shr.u32 	%r168, %r35, 23;
	shl.b32 	%r169, %r35, 8;
	or.b32  	%r36, %r169, -2147483648;
	and.b32  	%r37, %r168, 31;
	mov.f32 	%f200, 0f00000000;
	mul.rn.f32 	%f85, %f78, %f200;
	or.pred  	%p2, %p26, %p27;
	selp.b32 	%r38, %r167, 0, %p26;
	selp.f32 	%f10, %f83, %f85, %p26;
	mov.b32 	%r320, 0;
	cvt.u16.u32 	%rs7, %r310;
$L__BB2_22:
	mov.u32 	%r324, %r38;
	mov.f32 	%f198, %f10;
	@%p2 bra 	$L__BB2_28;
	mov.b64 	%rd145, 0;
	mov.b32 	%r321, 0;
$L__BB2_24:
	.pragma "nounroll";
	mul.wide.u32 	%rd61, %r321, 4;
	mov.u64 	%rd62, __cudart_i2opi_f;
	add.s64 	%rd63, %rd62, %rd61;
	ld.global.nc.u32 	%r171, [%rd63];
	mad.wide.u32 	%rd64, %r171, %r36, %rd145;
	shr.u64 	%rd145, %rd64, 32;
	add.s64 	%rd65, %rd4, %rd61;
	st.local.u32 	[%rd65], %rd64;
	add.s32 	%r321, %r321, 1;
	setp.ne.s32 	%p28, %r321, 6;
	@%p28 bra 	$L__BB2_24;
	setp.eq.s32 	%p29, %r37, 0;
	st.local.u32 	[%rd4+24], %rd145;
	shr.u32 	%r172, %r35, 23;
	and.b32  	%r173, %r172, 224;
	add.s32 	%r174, %r173, -128;
	shr.u32 	%r175, %r174, 5;
	mul.wide.u32 	%rd66, %r175, 4;
	sub.s64 	%rd17, %rd4, %rd66;
	ld.local.u32 	%r322, [%rd17+24];
	ld.local.u32 	%r323, [%rd17+20];
	@%p29 bra 	$L__BB2_27;
	shf.l.wrap.b32 	%r322, %r323, %r322, %r37;
	ld.local.u32 	%r176, [%rd17+16];
	shf.l.wrap.b32 	%r323, %r176, %r323, %r37;
$L__BB2_27:
	setp.lt.s32 	%p30, %r35, 0;
	shr.u32 	%r177, %r322, 30;
	shf.l.wrap.b32 	%r178, %r323, %r322, 2;
	shl.b32 	%r179, %r323, 2;
	shr.u32 	%r180, %r178, 31;
	add.s32 	%r181, %r180, %r177;
	neg.s32 	%r182, %r181;
	selp.b32 	%r324, %r182, %r181, %p30;
	xor.b32  	%r183, %r178, %r35;
	shr.s32 	%r184, %r178, 31;
	xor.b32  	%r185, %r184, %r178;
	xor.b32  	%r186, %r184, %r179;
	cvt.u64.u32 	%rd67, %r185;
	shl.b64 	%rd68, %rd67, 32;
	cvt.u64.u32 	%rd69, %r186;
	or.b64  	%rd70, %rd68, %rd69;
	cvt.rn.f64.s64 	%fd5, %rd70;
	mul.f64 	%fd6, %fd5, 0d3BF921FB54442D19;
	cvt.rn.f32.f64 	%f86, %fd6;
	neg.f32 	%f87, %f86;
	setp.lt.s32 	%p31, %r183, 0;
	selp.f32 	%f198, %f87, %f86, %p31;
$L__BB2_28:
	mul.rn.f32 	%f88, %f198, %f198;
	and.b32  	%r187, %r324, 1;
	setp.eq.b32 	%p32, %r187, 1;
	selp.f32 	%f89, 0f3F800000, %f198, %p32;
	fma.rn.f32 	%f90, %f88, %f89, 0f00000000;
	fma.rn.f32 	%f91, %f88, 0f37CBAC00, 0fBAB607ED;
	selp.f32 	%f92, %f91, 0fB94D4153, %p32;
	selp.f32 	%f93, 0f3D2AAABB, 0f3C0885E4, %p32;
	fma.rn.f32 	%f94, %f92, %f88, %f93;
	selp.f32 	%f95, 0fBEFFFFFF, 0fBE2AAAA8, %p32;
	fma.rn.f32 	%f96, %f94, %f88, %f95;
	fma.rn.f32 	%f97, %f96, %f90, %f89;
	and.b32  	%r188, %r324, 2;
	setp.eq.s32 	%p33, %r188, 0;
	mov.f32 	%f98, 0f00000000;
	sub.f32 	%f99, %f98, %f97;
	selp.f32 	%f14, %f97, %f99, %p33;
	mov.u32 	%r328, %r38;
	mov.f32 	%f199, %f10;
	@%p2 bra 	$L__BB2_34;
	mov.b64 	%rd146, 0;
	mov.b32 	%r325, 0;
$L__BB2_30:
	.pragma "nounroll";
	mul.wide.u32 	%rd72, %r325, 4;
	mov.u64 	%rd73, __cudart_i2opi_f;
	add.s64 	%rd74, %rd73, %rd72;
	ld.global.nc.u32 	%r190, [%rd74];
	mad.wide.u32 	%rd75, %r190, %r36, %rd146;
	shr.u64 	%rd146, %rd75, 32;
	add.s64 	%rd76, %rd3, %rd72;
	st.local.u32 	[%rd76], %rd75;
	add.s32 	%r325, %r325, 1;
	setp.ne.s32 	%p34, %r325, 6;
	@%p34 bra 	$L__BB2_30;
	setp.eq.s32 	%p35, %r37, 0;
	st.local.u32 	[%rd3+24], %rd146;
	shr.u32 	%r191, %r35, 23;
	and.b32  	%r192, %r191, 224;
	add.s32 	%r193, %r192, -128;
	shr.u32 	%r194, %r193, 5;
	mul.wide.u32 	%rd77, %r194, 4;
	sub.s64 	%rd78, %rd3, %rd77;
	ld.local.u32 	%r326, [%rd78+24];
	ld.local.u32 	%r327, [%rd78+20];
	@%p35 bra 	$L__BB2_33;
	shf.l.wrap.b32 	%r326, %r327, %r326, %r37;
	ld.local.u32 	%r199, [%rd78+16];
	shf.l.wrap.b32 	%r327, %r199, %r327, %r37;
$L__BB2_33:
	setp.lt.s32 	%p36, %r35, 0;
	shr.u32 	%r200, %r326, 30;
	shf.l.wrap.b32 	%r201, %r327, %r326, 2;
	shl.b32 	%r202, %r327, 2;
	shr.u32 	%r203, %r201, 31;
	add.s32 	%r204, %r203, %r200;
	neg.s32 	%r205, %r204;
	selp.b32 	%r328, %r205, %r204, %p36;
	xor.b32  	%r206, %r201, %r35;
	shr.s32 	%r207, %r201, 31;
	xor.b32  	%r208, %r207, %r201;
	xor.b32  	%r209, %r207, %r202;
	cvt.u64.u32 	%rd81, %r208;
	shl.b64 	%rd82, %rd81, 32;
	cvt.u64.u32 	%rd83, %r209;
	or.b64  	%rd84, %rd82, %rd83;
	cvt.rn.f64.s64 	%fd7, %rd84;
	mul.f64 	%fd8, %fd7, 0d3BF921FB54442D19;
	cvt.rn.f32.f64 	%f100, %fd8;
	neg.f32 	%f101, %f100;
	setp.lt.s32 	%p37, %r206, 0;
	selp.f32 	%f199, %f101, %f100, %p37;
$L__BB2_34:
	add.s32 	%r210, %r328, 1;
	mul.rn.f32 	%f102, %f199, %f199;
	and.b32  	%r211, %r328, 1;
	setp.eq.b32 	%p38, %r211, 1;
	selp.f32 	%f103, %f199, 0f3F800000, %p38;
	fma.rn.f32 	%f104, %f102, %f103, 0f00000000;
	fma.rn.f32 	%f105, %f102, 0f37CBAC00, 0fBAB607ED;
	selp.f32 	%f106, 0fB94D4153, %f105, %p38;
	selp.f32 	%f107, 0f3C0885E4, 0f3D2AAABB, %p38;
	fma.rn.f32 	%f108, %f106, %f102, %f107;
	selp.f32 	%f109, 0fBE2AAAA8, 0fBEFFFFFF, %p38;
	fma.rn.f32 	%f110, %f108, %f102, %f109;
	fma.rn.f32 	%f111, %f110, %f104, %f103;
	and.b32  	%r212, %r210, 2;
	setp.eq.s32 	%p39, %r212, 0;
	mov.f32 	%f112, 0f00000000;
	sub.f32 	%f113, %f112, %f111;
	selp.f32 	%f114, %f111, %f113, %p39;
	fma.rn.f32 	%f200, %f14, %f114, %f200;
	add.s32 	%r320, %r320, 1;
	mov.u32 	%r213, %tid.x;
	cvt.u16.u32 	%rs5, %r213;
	and.b16  	%rs6, %rs5, 31;
	add.s16 	%rs8, %rs6, %rs7;
	add.s16 	%rs9, %rs8, 32;
	cvt.u32.u16 	%r214, %rs9;
	and.b32  	%r215, %r214, 255;
	setp.ne.s32 	%p40, %r320, %r215;
	@%p40 bra 	$L__BB2_22;
$L__BB2_35:
	mul.wide.u32 	%rd85, %r34, 4;
	add.s64 	%rd86, %rd2, %rd85;
	st.global.f32 	[%rd86], %f200;
	add.s32 	%r61, %r7, 64;
	setp.ge.u32 	%p41, %r61, %r115;
	@%p41 bra 	$L__BB2_68;
	and.b32  	%r216, %r61, 255;
	setp.eq.s32 	%p42, %r216, 0;
	mov.f32 	%f204, 0f00000000;
	@%p42 bra 	$L__BB2_51;
	mul.wide.u32 	%rd87, %r61, 4;
	add.s64 	%rd88, %rd1, %rd87;
	ld.global.f32 	%f117, [%rd88];
	mul.f32 	%f118, %f117, 0f3F22F983;
	cvt.rni.s32.f32 	%r218, %f118;
	cvt.rn.f32.s32 	%f119, %r218;
	fma.rn.f32 	%f120, %f119, 0fBFC90FDA, %f117;
	fma.rn.f32 	%f121, %f119, 0fB3A22168, %f120;
	fma.rn.f32 	%f122, %f119, 0fA7C234C5, %f121;
	abs.f32 	%f123, %f117;
	setp.ltu.f32 	%p43, %f123, 0f47CE4780;
	setp.eq.f32 	%p44, %f123, 0f7F800000;
	mov.b32 	%r62, %f117;
	shr.u32 	%r219, %r62, 23;
	shl.b32 	%r220, %r62, 8;
	or.b32  	%r63, %r220, -2147483648;
	and.b32  	%r64, %r219, 31;
	mov.f32 	%f204, 0f00000000;
	mul.rn.f32 	%f124, %f117, %f204;
	or.pred  	%p3, %p43, %p44;
	selp.b32 	%r65, %r218, 0, %p43;
	selp.f32 	%f19, %f122, %f124, %p43;
	mov.b32 	%r329, 0;
	cvt.u16.u32 	%rs12, %r310;
$L__BB2_38:
	mov.u32 	%r333, %r65;
	mov.f32 	%f202, %f19;
	@%p3 bra 	$L__BB2_44;
	mov.b64 	%rd147, 0;
	mov.b32 	%r330, 0;
$L__BB2_40:
	.pragma "nounroll";
	mul.wide.u32 	%rd90, %r330, 4;
	mov.u64 	%rd91, __cudart_i2opi_f;
	add.s64 	%rd92, %rd91, %rd90;
	ld.global.nc.u32 	%r222, [%rd92];
	mad.wide.u32 	%rd93, %r222, %r63, %rd147;
	shr.u64 	%rd147, %rd93, 32;
	add.s64 	%rd94, %rd4, %rd90;
	st.local.u32 	[%rd94], %rd93;
	add.s32 	%r330, %r330, 1;
	setp.ne.s32 	%p45, %r330, 6;
	@%p45 bra 	$L__BB2_40;
	setp.eq.s32 	%p46, %r64, 0;
	st.local.u32 	[%rd4+24], %rd147;
	shr.u32 	%r223, %r62, 23;
	and.b32  	%r224, %r223, 224;
	add.s32 	%r225, %r224, -128;
	shr.u32 	%r226, %r225, 5;
	mul.wide.u32 	%rd95, %r226, 4;
	sub.s64 	%rd22, %rd4, %rd95;
	ld.local.u32 	%r331, [%rd22+24];
	ld.local.u32 	%r332, [%rd22+20];
	@%p46 bra 	$L__BB2_43;
	shf.l.wrap.b32 	%r331, %r332, %r331, %r64;
	ld.local.u32 	%r227, [%rd22+16];
	shf.l.wrap.b32 	%r332, %r227, %r332, %r64;
$L__BB2_43:
	setp.lt.s32 	%p47, %r62, 0;
	shr.u32 	%r228, %r331, 30;
	shf.l.wrap.b32 	%r229, %r332, %r331, 2;
	shl.b32 	%r230, %r332, 2;
	shr.u32 	%r231, %r229, 31;
	add.s32 	%r232, %r231, %r228;
	neg.s32 	%r233, %r232;
	selp.b32 	%r333, %r233, %r232, %p47;
	xor.b32  	%r234, %r229, %r62;
	shr.s32 	%r235, %r229, 31;
	xor.b32  	%r236, %r235, %r229;
	xor.b32  	%r237, %r235, %r230;
	cvt.u64.u32 	%rd96, %r236;
	shl.b64 	%rd97, %rd96, 32;
	cvt.u64.u32 	%rd98, %r237;
	or.b64  	%rd99, %rd97, %rd98;
	cvt.rn.f64.s64 	%fd9, %rd99;
	mul.f64 	%fd10, %fd9, 0d3BF921FB54442D19;
	cvt.rn.f32.f64 	%f125, %fd10;
	neg.f32 	%f126, %f125;
	setp.lt.s32 	%p48, %r234, 0;
	selp.f32 	%f202, %f126, %f125, %p48;
$L__BB2_44:
	mul.rn.f32 	%f127, %f202, %f202;
	and.b32  	%r238, %r333, 1;
	setp.eq.b32 	%p49, %r238, 1;
	selp.f32 	%f128, 0f3F800000, %f202, %p49;
	fma.rn.f32 	%f129, %f127, %f128, 0f00000000;
	fma.rn.f32 	%f130, %f127, 0f37CBAC00, 0fBAB607ED;
	selp.f32 	%f131, %f130, 0fB94D4153, %p49;
	selp.f32 	%f132, 0f3D2AAABB, 0f3C0885E4, %p49;
	fma.rn.f32 	%f133, %f131, %f127, %f132;
	selp.f32 	%f134, 0fBEFFFFFF, 0fBE2AAAA8, %p49;
	fma.rn.f32 	%f135, %f133, %f127, %f134;
	fma.rn.f32 	%f136, %f135, %f129, %f128;
	and.b32  	%r239, %r333, 2;
	setp.eq.s32 	%p50, %r239, 0;
	mov.f32 	%f137, 0f00000000;
	sub.f32 	%f138, %f137, %f136;
	selp.f32 	%f23, %f136, %f138, %p50;
	mov.u32 	%r337, %r65;
	mov.f32 	%f203, %f19;
	@%p3 bra 	$L__BB2_50;
	mov.b64 	%rd148, 0;
	mov.b32 	%r334, 0;
$L__BB2_46:
	.pragma "nounroll";
	mul.wide.u32 	%rd101, %r334, 4;
	mov.u64 	%rd102, __cudart_i2opi_f;
	add.s64 	%rd103, %rd102, %rd101;
	ld.global.nc.u32 	%r241, [%rd103];
	mad.wide.u32 	%rd104, %r241, %r63, %rd148;
	shr.u64 	%rd148, %rd104, 32;
	add.s64 	%rd105, %rd3, %rd101;
	st.local.u32 	[%rd105], %rd104;
	add.s32 	%r334, %r334, 1;
	setp.ne.s32 	%p51, %r334, 6;
	@%p51 bra 	$L__BB2_46;
	setp.eq.s32 	%p52, %r64, 0;
	st.local.u32 	[%rd3+24], %rd148;
	shr.u32 	%r242, %r62, 23;
	and.b32  	%r243, %r242, 224;
	add.s32 	%r244, %r243, -128;
	shr.u32 	%r245, %r244, 5;
	mul.wide.u32 	%rd106, %r245, 4;
	sub.s64 	%rd107, %rd3, %rd106;
	ld.local.u32 	%r335, [%rd107+24];
	ld.local.u32 	%r336, [%rd107+20];
	@%p52 bra 	$L__BB2_49;
	shf.l.wrap.b32 	%r335, %r336, %r335, %r64;
	ld.local.u32 	%r250, [%rd107+16];
	shf.l.wrap.b32 	%r336, %r250, %r336, %r64;
$L__BB2_49:
	setp.lt.s32 	%p53, %r62, 0;
	shr.u32 	%r251, %r335, 30;
	shf.l.wrap.b32 	%r252, %r336, %r335, 2;
	shl.b32 	%r253, %r336, 2;
	shr.u32 	%r254, %r252, 31;
	add.s32 	%r255, %r254, %r251;
	neg.s32 	%r256, %r255;
	selp.b32 	%r337, %r256, %r255, %p53;
	xor.b32  	%r257, %r252, %r62;
	shr.s32 	%r258, %r252, 31;
	xor.b32  	%r259, %r258, %r252;
	xor.b32  	%r260, %r258, %r253;
	cvt.u64.u32 	%rd110, %r259;
	shl.b64 	%rd111, %rd110, 32;
	cvt.u64.u32 	%rd112, %r260;
	or.b64  	%rd113, %rd111, %rd112;
	cvt.rn.f64.s64 	%fd11, %rd113;
	mul.f64 	%fd12, %fd11, 0d3BF921FB54442D19;
	cvt.rn.f32.f64 	%f139, %fd12;
	neg.f32 	%f140, %f139;
	setp.lt.s32 	%p54, %r257, 0;
	selp.f32 	%f203, %f140, %f139, %p54;
$L__BB2_50:
	add.s32 	%r261, %r337, 1;
	mul.rn.f32 	%f141, %f203, %f203;
	and.b32  	%r262, %r337, 1;
	setp.eq.b32 	%p55, %r262, 1;
	selp.f32 	%f142, %f203, 0f3F800000, %p55;
	fma.rn.f32 	%f143, %f141, %f142, 0f00000000;
	fma.rn.f32 	%f144, %f141, 0f37CBAC00, 0fBAB607ED;
	selp.f32 	%f145, 0fB94D4153, %f144, %p55;
	selp.f32 	%f146, 0f3C0885E4, 0f3D2AAABB, %p55;
	fma.rn.f32 	%f147, %f145, %f141, %f146;
	selp.f32 	%f148, 0fBE2AAAA8, 0fBEFFFFFF, %p55;
	fma.rn.f32 	%f149, %f147, %f141, %f148;
	fma.rn.f32 	%f150, %f149, %f143, %f142;
	and.b32  	%r263, %r261, 2;
	setp.eq.s32 	%p56, %r263, 0;
	mov.f32 	%f151, 0f00000000;
	sub.f32 	%f152, %f151, %f150;
	selp.f32 	%f153, %f150, %f152, %p56;
	fma.rn.f32 	%f204, %f23, %f153, %f204;
	add.s32 	%r329, %r329, 1;
	mov.u32 	%r264, %tid.x;
	cvt.u16.u32 	%rs10, %r264;
	and.b16  	%rs11, %rs10, 31;
	add.s16 	%rs13, %rs11, %rs12;
	add.s16 	%rs14, %rs13, 64;
	cvt.u32.u16 	%r265, %rs14;
	and.b32  	%r266, %r265, 255;
	setp.ne.s32 	%p57, %r329, %r266;
	@%p57 bra 	$L__BB2_38;
$L__BB2_51:
	mul.wide.u32 	%rd114, %r61, 4;
	add.s64 	%rd115, %rd2, %rd114;
	st.global.f32 	[%rd115], %f204;
	add.s32 	%r88, %r7, 96;
	setp.ge.u32 	%p58, %r88, %r115;
	@%p58 bra 	$L__BB2_68;
	and.b32  	%r267, %r88, 255;
	setp.eq.s32 	%p59, %r267, 0;
	mov.f32 	%f208, 0f00000000;
	@%p59 bra 	$L__BB2_67;
	mul.wide.u32 	%rd116, %r88, 4;
	add.s64 	%rd117, %rd1, %rd116;
	ld.global.f32 	%f156, [%rd117];
	mul.f32 	%f157, %f156, 0f3F22F983;
	cvt.rni.s32.f32 	%r269, %f157;
	cvt.rn.f32.s32 	%f158, %r269;
	fma.rn.f32 	%f159, %f158, 0fBFC90FDA, %f156;
	fma.rn.f32 	%f160, %f158, 0fB3A22168, %f159;
	fma.rn.f32 	%f161, %f158, 0fA7C234C5, %f160;
	abs.f32 	%f162, %f156;
	setp.ltu.f32 	%p60, %f162, 0f47CE4780;
	setp.eq.f32 	%p61, %f162, 0f7F800000;
	mov.b32 	%r89, %f156;
	shr.u32 	%r270, %r89, 23;
	and.b32  	%r271, %r270, 224;
	add.s32 	%r272, %r271, -128;
	shl.b32 	%r273, %r89, 8;
	or.b32  	%r90, %r273, -2147483648;
	shr.u32 	%r274, %r272, 5;
	and.b32  	%r91, %r270, 31;
	mul.wide.u32 	%rd118, %r274, 4;
	sub.s64 	%rd25, %rd4, %rd118;
	mov.f32 	%f208, 0f00000000;
	mul.rn.f32 	%f163, %f156, %f208;
	sub.s64 	%rd26, %rd3, %rd118;
	or.pred  	%p4, %p60, %p61;
	selp.b32 	%r92, %r269, 0, %p60;
	selp.f32 	%f28, %f161, %f163, %p60;
	mov.b32 	%r338, 0;
	cvt.u16.u32 	%rs15, %r310;
$L__BB2_54:
	mov.u32 	%r342, %r92;
	mov.f32 	%f206, %f28;
	@%p4 bra 	$L__BB2_60;
	mov.b64 	%rd149, 0;
	mov.b32 	%r339, 0;
$L__BB2_56:
	.pragma "nounroll";
	mul.wide.u32 	%rd120, %r339, 4;
	mov.u64 	%rd121, __cudart_i2opi_f;
	add.s64 	%rd122, %rd121, %rd120;
	ld.global.nc.u32 	%r276, [%rd122];
	mad.wide.u32 	%rd123, %r276, %r90, %rd149;
	shr.u64 	%rd149, %rd123, 32;
	add.s64 	%rd124, %rd4, %rd120;
	st.local.u32 	[%rd124], %rd123;
	add.s32 	%r339, %r339, 1;
	setp.ne.s32 	%p62, %r339, 6;
	@%p62 bra 	$L__BB2_56;
	setp.eq.s32 	%p63, %r91, 0;
	st.local.u32 	[%rd4+24], %rd149;
	ld.local.u32 	%r340, [%rd25+24];
	ld.local.u32 	%r341, [%rd25+20];
	@%p63 bra 	$L__BB2_59;
	shf.l.wrap.b32 	%r340, %r341, %r340, %r91;
	ld.local.u32 	%r277, [%rd25+16];
	shf.l.wrap.b32 	%r341, %r277, %r341, %r91;
$L__BB2_59:
	setp.lt.s32 	%p64, %r89, 0;
	shr.u32 	%r278, %r340, 30;
	shf.l.wrap.b32 	%r279, %r341, %r340, 2;
	shl.b32 	%r280, %r341, 2;
	shr.u32 	%r281, %r279, 31;
	add.s32 	%r282, %r281, %r278;
	neg.s32 	%r283, %r282;
	selp.b32 	%r342, %r283, %r282, %p64;
	xor.b32  	%r284, %r279, %r89;
	shr.s32 	%r285, %r279, 31;
	xor.b32  	%r286, %r285, %r279;
	xor.b32  	%r287, %r285, %r280;
	cvt.u64.u32 	%rd125, %r286;
	shl.b64 	%rd126, %rd125, 32;
	cvt.u64.u32 	%rd127, %r287;
	or.b64  	%rd128, %rd126, %rd127;
	cvt.rn.f64.s64 	%fd13, %rd128;
	mul.f64 	%fd14, %fd13, 0d3BF921FB54442D19;
	cvt.rn.f32.f64 	%f164, %fd14;
	neg.f32 	%f165, %f164;
	setp.lt.s32 	%p65, %r284, 0;
	selp.f32 	%f206, %f165, %f164, %p65;
$L__BB2_60:
	mul.rn.f32 	%f166, %f206, %f206;
	and.b32  	%r288, %r342, 1;
	setp.eq.b32 	%p66, %r288, 1;
	selp.f32 	%f167, 0f3F800000, %f206, %p66;
	fma.rn.f32 	%f168, %f166, %f167, 0f00000000;
	fma.rn.f32 	%f169, %f166, 0f37CBAC00, 0fBAB607ED;
	selp.f32 	%f170, %f169, 0fB94D4153, %p66;
	selp.f32 	%f171, 0f3D2AAABB, 0f3C0885E4, %p66;
	fma.rn.f32 	%f172, %f170, %f166, %f171;
	selp.f32 	%f173, 0fBEFFFFFF, 0fBE2AAAA8, %p66;
	fma.rn.f32 	%f174, %f172, %f166, %f173;
	fma.rn.f32 	%f175, %f174, %f168, %f167;
	and.b32  	%r289, %r342, 2;
	setp.eq.s32 	%p67, %r289, 0;
	mov.f32 	%f176, 0f00000000;
	sub.f32 	%f177, %f176, %f175;
	selp.f32 	%f32, %f175, %f177, %p67;
	mov.u32 	%r346, %r92;
	mov.f32 	%f207, %f28;
	@%p4 bra 	$L__BB2_66;
	mov.b64 	%rd150, 0;
	mov.b32 	%r343, 0;
$L__BB2_62:
	.pragma "nounroll";
	mul.wide.u32 	%rd130, %r343, 4;
	mov.u64 	%rd131, __cudart_i2opi_f;
	add.s64 	%rd132, %rd131, %rd130;
	ld.global.nc.u32 	%r291, [%rd132];
	mad.wide.u32 	%rd133, %r291, %r90, %rd150;
	shr.u64 	%rd150, %rd133, 32;
	add.s64 	%rd134, %rd3, %rd130;
	st.local.u32 	[%rd134], %rd133;
	add.s32 	%r343, %r343, 1;
	setp.ne.s32 	%p68, %r343, 6;
	@%p68 bra 	$L__BB2_62;
	setp.eq.s32 	%p69, %r91, 0;
	st.local.u32 	[%rd3+24], %rd150;
	ld.local.u32 	%r344, [%rd26+24];
	ld.local.u32 	%r345, [%rd26+20];
	@%p69 bra 	$L__BB2_65;
	shf.l.wrap.b32 	%r344, %r345, %r344, %r91;
	ld.local.u32 	%r292, [%rd26+16];
	shf.l.wrap.b32 	%r345, %r292, %r345, %r91;
$L__BB2_65:
	setp.lt.s32 	%p70, %r89, 0;
	shr.u32 	%r293, %r344, 30;
	shf.l.wrap.b32 	%r294, %r345, %r344, 2;
	shl.b32 	%r295, %r345, 2;
	shr.u32 	%r296, %r294, 31;
	add.s32 	%r297, %r296, %r293;
	neg.s32 	%r298, %r297;
	selp.b32 	%r346, %r298, %r297, %p70;
	xor.b32  	%r299, %r294, %r89;
	shr.s32 	%r300, %r294, 31;
	xor.b32  	%r301, %r300, %r294;
	xor.b32  	%r302, %r300, %r295;
	cvt.u64.u32 	%rd135, %r301;
	shl.b64 	%rd136, %rd135, 32;
	cvt.u64.u32 	%rd137, %r302;
	or.b64  	%rd138, %rd136, %rd137;
	cvt.rn.f64.s64 	%fd15, %rd138;
	mul.f64 	%fd16, %fd15, 0d3BF921FB54442D19;
	cvt.rn.f32.f64 	%f178, %fd16;
	neg.f32 	%f179, %f178;
	setp.lt.s32 	%p71, %r299, 0;
	selp.f32 	%f207, %f179, %f178, %p71;
$L__BB2_66:
	add.s32 	%r303, %r346, 1;
	mul.rn.f32 	%f180, %f207, %f207;
	and.b32  	%r304, %r346, 1;
	setp.eq.b32 	%p72, %r304, 1;
	selp.f32 	%f181, %f207, 0f3F800000, %p72;
	fma.rn.f32 	%f182, %f180, %f181, 0f00000000;
	fma.rn.f32 	%f183, %f180, 0f37CBAC00, 0fBAB607ED;
	selp.f32 	%f184, 0fB94D4153, %f183, %p72;
	selp.f32 	%f185, 0f3C0885E4, 0f3D2AAABB, %p72;
	fma.rn.f32 	%f186, %f184, %f180, %f185;
	selp.f32 	%f187, 0fBE2AAAA8, 0fBEFFFFFF, %p72;
	fma.rn.f32 	%f188, %f186, %f180, %f187;
	fma.rn.f32 	%f189, %f188, %f182, %f181;
	and.b32  	%r305, %r303, 2;
	setp.eq.s32 	%p73, %r305, 0;
	mov.f32 	%f190, 0f00000000;
	sub.f32 	%f191, %f190, %f189;
	selp.f32 	%f192, %f189, %f191, %p73;
	fma.rn.f32 	%f208, %f32, %f192, %f208;
	add.s32 	%r338, %r338, 1;
	mov.u32 	%r306, %tid.x;
	cvt.u16.u32 	%rs16, %r306;
	and.b16  	%rs17, %rs16, 31;
	add.s16 	%rs18, %rs17, %rs15;
	add.s16 	%rs19, %rs18, 96;
	cvt.u32.u16 	%r307, %rs19;
	and.b32  	%r308, %r307, 255;
	setp.ne.s32 	%p74, %r338, %r308;
	@%p74 bra 	$L__BB2_54;
$L__BB2_67:
	mul.wide.u32 	%rd139, %r88, 4;
	add.s64 	%rd140, %rd2, %rd139;
	st.global.f32 	[%rd140], %f208;
	bra.uni 	$L__BB2_1;
$L__BB2_68:
	ret;

}
	// .globl	_Z25computeKernelHierarchicalPKfPfi
.visible .entry _Z25computeKernelHierarchicalPKfPfi(
	.param .u64 .ptr .align 1 _Z25computeKernelHierarchicalPKfPfi_param_0,
	.param .u64 .ptr .align 1 _Z25computeKernelHierarchicalPKfPfi_param_1,
	.param .u32 _Z25computeKernelHierarchicalPKfPfi_param_2
)
{
	.local .align 4 .b8 	__local_depot3[28];
	.reg .b64 	%SP;
	.reg .b64 	%SPL;
	.reg .pred 	%p<25>;
	.reg .b16 	%rs<6>;
	.reg .b32 	%r<96>;
	.reg .b32 	%f<53>;
	.reg .b64 	%rd<47>;
	.reg .b64 	%fd<5>;
	// demoted variable
	.shared .align 4 .u32 _ZZ25computeKernelHierarchicalPKfPfiE9blockBase;
	// demoted variable
	.shared .align 4 .u32 _ZZ25computeKernelHierarchicalPKfPfiE14blockWorkCount;
	mov.u64 	%SPL, __local_depot3;
	add.u64 	%rd1, %SPL, 0;
	add.u64 	%rd2, %SPL, 0;
	mov.u32 	%r1, %ntid.x;
	mov.u32 	%r2, %tid.x;
	shl.b32 	%r36, %r1, 2;
	cvt.u16.u32 	%rs4, %r1;
$L__BB3_1:
	setp.ne.s32 	%p2, %r2, 0;
	@%p2 bra 	$L__BB3_3;
	ld.param.u32 	%r83, [_Z25computeKernelHierarchicalPKfPfi_param_2];
	atom.global.add.u32 	%r37, [globalIndex], %r36;
	st.shared.u32 	[_ZZ25computeKernelHierarchicalPKfPfiE9blockBase], %r37;
	sub.s32 	%r38, %r83, %r37;
	max.s32 	%r39, %r38, 0;
	min.s32 	%r40, %r36, %r39;
	st.shared.u32 	[_ZZ25computeKernelHierarchicalPKfPfiE14blockWorkCount], %r40;
$L__BB3_3:
	ld.param.u32 	%r84, [_Z25computeKernelHierarchicalPKfPfi_param_2];
	bar.sync 	0;
	ld.shared.u32 	%r3, [_ZZ25computeKernelHierarchicalPKfPfiE14blockWorkCount];
	setp.lt.s32 	%p3, %r3, 1;
	ld.shared.u32 	%r41, [_ZZ25computeKernelHierarchicalPKfPfiE9blockBase];
	setp.ge.u32 	%p4, %r41, %r84;
	or.pred  	%p5, %p3, %p4;
	@%p5 bra 	$L__BB3_24;
	setp.ge.s32 	%p6, %r2, %r3;
	@%p6 bra 	$L__BB3_23;
	add.s32 	%r42, %r2, %r41;
	cvt.u16.u32 	%rs5, %r42;
	mov.u32 	%r86, %r2;
$L__BB3_6:
	ld.param.u32 	%r85, [_Z25computeKernelHierarchicalPKfPfi_param_2];
	add.s32 	%r6, %r41, %r86;
	setp.ge.u32 	%p7, %r6, %r85;
	@%p7 bra 	$L__BB3_23;
	and.b32  	%r43, %r6, 255;
	setp.eq.s32 	%p8, %r43, 0;
	mov.f32 	%f52, 0f00000000;
	@%p8 bra 	$L__BB3_22;
	ld.param.u64 	%rd41, [_Z25computeKernelHierarchicalPKfPfi_param_0];
	cvta.to.global.u64 	%rd17, %rd41;
	mul.wide.u32 	%rd18, %r6, 4;
	add.s64 	%rd19, %rd17, %rd18;
	ld.global.f32 	%f12, [%rd19];
	mul.f32 	%f13, %f12, 0f3F22F983;
	cvt.rni.s32.f32 	%r45, %f13;
	cvt.rn.f32.s32 	%f14, %r45;
	fma.rn.f32 	%f15, %f14, 0fBFC90FDA, %f12;
	fma.rn.f32 	%f16, %f14, 0fB3A22168, %f15;
	fma.rn.f32 	%f17, %f14, 0fA7C234C5, %f16;
	abs.f32 	%f18, %f12;
	setp.ltu.f32 	%p9, %f18, 0f47CE4780;
	setp.eq.f32 	%p10, %f18, 0f7F800000;
	mov.b32 	%r7, %f12;
	shr.u32 	%r46, %r7, 23;
	and.b32  	%r47, %r46, 224;
	add.s32 	%r48, %r47, -128;
	shl.b32 	%r49, %r7, 8;
	or.b32  	%r8, %r49, -2147483648;
	shr.u32 	%r50, %r48, 5;
	and.b32  	%r9, %r46, 31;
	mul.wide.u32 	%rd20, %r50, 4;
	sub.s64 	%rd3, %rd2, %rd20;
	mov.f32 	%f52, 0f00000000;
	mul.rn.f32 	%f19, %f12, %f52;
	sub.s64 	%rd4, %rd1, %rd20;
	or.pred  	%p1, %p9, %p10;
	selp.b32 	%r10, %r45, 0, %p9;
	selp.f32 	%f1, %f17, %f19, %p9;
	cvt.u32.u16 	%r51, %rs5;
	and.b32  	%r11, %r51, 255;
	mov.b32 	%r87, 0;
$L__BB3_9:
	mov.u32 	%r91, %r10;
	mov.f32 	%f50, %f1;
	@%p1 bra 	$L__BB3_15;
	mov.b64 	%rd45, 0;
	mov.b32 	%r88, 0;
	mov.u64 	%rd43, __cudart_i2opi_f;
	mov.u64 	%rd44, %rd2;
$L__BB3_11:
	.pragma "nounroll";
	ld.global.nc.u32 	%r53, [%rd43];
	mad.wide.u32 	%rd23, %r53, %r8, %rd45;
	shr.u64 	%rd45, %rd23, 32;
	st.local.u32 	[%rd44], %rd23;
	add.s32 	%r88, %r88, 1;
	add.s64 	%rd44, %rd44, 4;
	add.s64 	%rd43, %rd43, 4;
	setp.ne.s32 	%p11, %r88, 6;
	@%p11 bra 	$L__BB3_11;
	setp.eq.s32 	%p12, %r9, 0;
	st.local.u32 	[%rd2+24], %rd45;
	ld.local.u32 	%r89, [%rd3+24];
	ld.local.u32 	%r90, [%rd3+20];
	@%p12 bra 	$L__BB3_14;
	shf.l.wrap.b32 	%r89, %r90, %r89, %r9;
	ld.local.u32 	%r54, [%rd3+16];
	shf.l.wrap.b32 	%r90, %r54, %r90, %r9;
$L__BB3_14:
	setp.lt.s32 	%p13, %r7, 0;
	shr.u32 	%r55, %r89, 30;
	shf.l.wrap.b32 	%r56, %r90, %r89, 2;
	shl.b32 	%r57, %r90, 2;
	shr.u32 	%r58, %r56, 31;
	add.s32 	%r59, %r58, %r55;
	neg.s32 	%r60, %r59;
	selp.b32 	%r91, %r60, %r59, %p13;
	xor.b32  	%r61, %r56, %r7;
	shr.s32 	%r62, %r56, 31;
	xor.b32  	%r63, %r62, %r56;
	xor.b32  	%r64, %r62, %r57;
	cvt.u64.u32 	%rd24, %r63;
	shl.b64 	%rd25, %rd24, 32;
	cvt.u64.u32 	%rd26, %r64;
	or.b64  	%rd27, %rd25, %rd26;
	cvt.rn.f64.s64 	%fd1, %rd27;
	mul.f64 	%fd2, %fd1, 0d3BF921FB54442D19;
	cvt.rn.f32.f64 	%f20, %fd2;
	neg.f32 	%f21, %f20;
	setp.lt.s32 	%p14, %r61, 0;
	selp.f32 	%f50, %f21, %f20, %p14;
$L__BB3_15:
	mul.rn.f32 	%f22, %f50, %f50;
	and.b32  	%r65, %r91, 1;
	setp.eq.b32 	%p15, %r65, 1;
	selp.f32 	%f23, 0f3F800000, %f50, %p15;
	fma.rn.f32 	%f24, %f22, %f23, 0f00000000;
	fma.rn.f32 	%f25, %f22, 0f37CBAC00, 0fBAB607ED;
	selp.f32 	%f26, %f25, 0fB94D4153, %p15;
	selp.f32 	%f27, 0f3D2AAABB, 0f3C0885E4, %p15;
	fma.rn.f32 	%f28, %f26, %f22, %f27;
	selp.f32 	%f29, 0fBEFFFFFF, 0fBE2AAAA8, %p15;
	fma.rn.f32 	%f30, %f28, %f22, %f29;
	fma.rn.f32 	%f31, %f30, %f24, %f23;
	and.b32  	%r66, %r91, 2;
	setp.eq.s32 	%p16, %r66, 0;
	mov.f32 	%f32, 0f00000000;
	sub.f32 	%f33, %f32, %f31;
	selp.f32 	%f5, %f31, %f33, %p16;
	mov.u32 	%r95, %r10;
	mov.f32 	%f51, %f1;
	@%p1 bra 	$L__BB3_21;
	mov.b64 	%rd46, 0;
	mov.b32 	%r92, 0;
$L__BB3_17:
	.pragma "nounroll";
	mul.wide.u32 	%rd29, %r92, 4;
	mov.u64 	%rd30, __cudart_i2opi_f;
	add.s64 	%rd31, %rd30, %rd29;
	ld.global.nc.u32 	%r68, [%rd31];
	mad.wide.u32 	%rd32, %r68, %r8, %rd46;
	shr.u64 	%rd46, %rd32, 32;
	add.s64 	%rd33, %rd1, %rd29;
	st.local.u32 	[%rd33], %rd32;
	add.s32 	%r92, %r92, 1;
	setp.ne.s32 	%p17, %r92, 6;
	@%p17 bra 	$L__BB3_17;
	setp.eq.s32 	%p18, %r9, 0;
	st.local.u32 	[%rd1+24], %rd46;
	ld.local.u32 	%r93, [%rd4+24];
	ld.local.u32 	%r94, [%rd4+20];
	@%p18 bra 	$L__BB3_20;
	shf.l.wrap.b32 	%r93, %r94, %r93, %r9;
	ld.local.u32 	%r69, [%rd4+16];
	shf.l.wrap.b32 	%r94, %r69, %r94, %r9;
$L__BB3_20:
	setp.lt.s32 	%p19, %r7, 0;
	shr.u32 	%r70, %r93, 30;
	shf.l.wrap.b32 	%r71, %r94, %r93, 2;
	shl.b32 	%r72, %r94, 2;
	shr.u32 	%r73, %r71, 31;
	add.s32 	%r74, %r73, %r70;
	neg.s32 	%r75, %r74;
	selp.b32 	%r95, %r75, %r74, %p19;
	xor.b32  	%r76, %r71, %r7;
	shr.s32 	%r77, %r71, 31;
	xor.b32  	%r78, %r77, %r71;
	xor.b32  	%r79, %r77, %r72;
	cvt.u64.u32 	%rd34, %r78;
	shl.b64 	%rd35, %rd34, 32;
	cvt.u64.u32 	%rd36, %r79;
	or.b64  	%rd37, %rd35, %rd36;
	cvt.rn.f64.s64 	%fd3, %rd37;
	mul.f64 	%fd4, %fd3, 0d3BF921FB54442D19;
	cvt.rn.f32.f64 	%f34, %fd4;
	neg.f32 	%f35, %f34;
	setp.lt.s32 	%p20, %r76, 0;
	selp.f32 	%f51, %f35, %f34, %p20;
$L__BB3_21:
	add.s32 	%r80, %r95, 1;
	mul.rn.f32 	%f36, %f51, %f51;
	and.b32  	%r81, %r95, 1;
	setp.eq.b32 	%p21, %r81, 1;
	selp.f32 	%f37, %f51, 0f3F800000, %p21;
	fma.rn.f32 	%f38, %f36, %f37, 0f00000000;
	fma.rn.f32 	%f39, %f36, 0f37CBAC00, 0fBAB607ED;
	selp.f32 	%f40, 0fB94D4153, %f39, %p21;
	selp.f32 	%f41, 0f3C0885E4, 0f3D2AAABB, %p21;
	fma.rn.f32 	%f42, %f40, %f36, %f41;
	selp.f32 	%f43, 0fBE2AAAA8, 0fBEFFFFFF, %p21;
	fma.rn.f32 	%f44, %f42, %f36, %f43;
	fma.rn.f32 	%f45, %f44, %f38, %f37;
	and.b32  	%r82, %r80, 2;
	setp.eq.s32 	%p22, %r82, 0;
	mov.f32 	%f46, 0f00000000;
	sub.f32 	%f47, %f46, %f45;
	selp.f32 	%f48, %f45, %f47, %p22;
	fma.rn.f32 	%f52, %f5, %f48, %f52;
	add.s32 	%r87, %r87, 1;
	setp.ne.s32 	%p23, %r87, %r11;
	@%p23 bra 	$L__BB3_9;
$L__BB3_22:
	ld.param.u64 	%rd42, [_Z25computeKernelHierarchicalPKfPfi_param_1];
	cvta.to.global.u64 	%rd38, %rd42;
	mul.wide.u32 	%rd39, %r6, 4;
	add.s64 	%rd40, %rd38, %rd39;
	st.global.f32 	[%rd40], %f52;
	add.s32 	%r86, %r86, %r1;
	setp.lt.s32 	%p24, %r86, %r3;
	add.s16 	%rs5, %rs5, %rs4;
	@%p24 bra 	$L__BB3_6;
$L__BB3_23:
	bar.sync 	0;
	bra.uni 	$L__BB3_1;
$L__BB3_24:
	ret;

}
	// .globl	_Z20atomicContentionTestPiS_ii
.visible .entry _Z20atomicContentionTestPiS_ii(
	.param .u64 .ptr .align 1 _Z20atomicContentionTestPiS_ii_param_0,
	.param .u64 .ptr .align 1 _Z20atomicContentionTestPiS_ii_param_1,
	.param .u32 _Z20atomicContentionTestPiS_ii_param_2,
	.param .u32 _Z20atomicContentionTestPiS_ii_param_3
)
{
	.reg .pred 	%p<7>;
	.reg .b32 	%r<41>;
	.reg .b64 	%rd<7>;

	ld.param.u64 	%rd3, [_Z20atomicContentionTestPiS_ii_param_0];
	ld.param.u64 	%rd2, [_Z20atomicContentionTestPiS_ii_param_1];
	ld.param.u32 	%r17, [_Z20atomicContentionTestPiS_ii_param_2];
	ld.param.u32 	%r16, [_Z20atomicContentionTestPiS_ii_param_3];
	cvta.to.global.u64 	%rd1, %rd3;
	mov.u32 	%r18, %ctaid.x;
	mov.u32 	%r19, %ntid.x;
	mov.u32 	%r20, %tid.x;
	mad.lo.s32 	%r1, %r18, %r19, %r20;
	setp.ge.s32 	%p1, %r1, %r17;
	@%p1 bra 	$L__BB4_9;
	setp.lt.s32 	%p2, %r16, 1;
	mov.b32 	%r40, 0;
	@%p2 bra 	$L__BB4_8;
	and.b32  	%r2, %r16, 3;
	setp.lt.u32 	%p3, %r16, 4;
	mov.b32 	%r40, 0;
	@%p3 bra 	$L__BB4_5;
	and.b32  	%r25, %r16, 2147483644;
	neg.s32 	%r34, %r25;
	mov.b32 	%r40, 0;
$L__BB4_4:
	atom.global.add.u32 	%r26, [%rd1], 1;
	add.s32 	%r27, %r26, %r40;
	atom.global.add.u32 	%r28, [%rd1], 1;
	add.s32 	%r29, %r28, %r27;
	atom.global.add.u32 	%r30, [%rd1], 1;
	add.s32 	%r31, %r30, %r29;
	atom.global.add.u32 	%r32, [%rd1], 1;
	add.s32 	%r40, %r32, %r31;
	add.s32 	%r34, %r34, 4;
	setp.ne.s32 	%p4, %r34, 0;
	@%p4 bra 	$L__BB4_4;
$L__BB4_5:
	setp.eq.s32 	%p5, %r2, 0;
	@%p5 bra 	$L__BB4_8;
	neg.s32 	%r38, %r2;
$L__BB4_7:
	.pragma "nounroll";
	atom.global.add.u32 	%r33, [%rd1], 1;
	add.s32 	%r40, %r33, %r40;
	add.s32 	%r38, %r38, 1;
	setp.ne.s32 	%p6, %r38, 0;
	@%p6 bra 	$L__BB4_7;
$L__BB4_8:
	cvta.to.global.u64 	%rd4, %rd2;
	mul.wide.s32 	%rd5, %r1, 4;
	add.s64 	%rd6, %rd4, %rd5;
	st.global.u32 	[%rd6], %r40;
$L__BB4_9:
	ret;

}
	// .globl	_Z29stream_ordered_memory_examplev
.visible .entry _Z29stream_ordered_memory_examplev()
{


	ret;

}
	// .globl	_Z11tma_examplev
.visible .entry _Z11tma_examplev()
{


	ret;

}


// ===== COMPILED SASS (sm_100) =====

	.target	sm_100

	.elftype	@"ET_EXEC"


//--------------------- .note.nv.tkinfo           --------------------------
	.section	.note.nv.tkinfo,"",@"SHT_NOTE"
	.sectionflags	@"SHF_NOTE_NV_TKINFO"
	.tkinfo
        /*0018*/ 	.word	0x00000002
        /*0030*/ 	.string	""
        /*0030*/ 	.string	"ptxas"
        /*0030*/ 	.string	"Cuda compilation tools, release 13.0, V13.0.88"
        /*0030*/ 	.string	"Build cuda_13.0.r13.0/compiler.36424714_0"
        /*0030*/ 	.string	"-arch sm_100 -m 64 "



//--------------------- .note.nv.cuinfo           --------------------------
	.section	.note.nv.cuinfo,"",@"SHT_NOTE"
	.sectionflags	@"SHF_NOTE_NV_CUINFO"
        /*0018*/ 	.short	0x0002
        /*001a*/ 	.short	0x0064
        /*001c*/ 	.short	0x0082
	.zero		2


//--------------------- .nv.info                  --------------------------
	.section	.nv.info,"",@"SHT_CUDA_INFO"
	.align	4


	//----- nvinfo : EIATTR_REGCOUNT
	.align		4
        /*0000*/ 	.byte	0x04, 0x2f
        /*0002*/ 	.short	(.L_3 - .L_2)
	.align		4
.L_2:
        /*0004*/ 	.word	index@(_Z19computeKernelStaticPKfPfi)
        /*0008*/ 	.word	0x0000001e


	//----- nvinfo : EIATTR_FRAME_SIZE
	.align		4
.L_3:
        /*000c*/ 	.byte	0x04, 0x11
        /*000e*/ 	.short	(.L_5 - .L_4)
	.align		4
.L_4:
        /*0010*/ 	.word	index@(_Z19computeKernelStaticPKfPfi)
        /*0014*/ 	.word	0x00000000


	//----- nvinfo : EIATTR_REGCOUNT
	.align		4
.L_5:
        /*0018*/ 	.byte	0x04, 0x2f
        /*001a*/ 	.short	(.L_7 - .L_6)
	.align		4
.L_6:
        /*001c*/ 	.word	index@(_Z25computeKernelDynamicBatchPKfPfi)
        /*0020*/ 	.word	0x0000001e


	//----- nvinfo : EIATTR_FRAME_SIZE
	.align		4
.L_7:
        /*0024*/ 	.byte	0x04, 0x11
        /*0026*/ 	.short	(.L_9 - .L_8)
	.align		4
.L_8:
        /*0028*/ 	.word	index@(_Z25computeKernelDynamicBatchPKfPfi)
        /*002c*/ 	.word	0x00000000


	//----- nvinfo : EIATTR_REGCOUNT
	.align		4
.L_9:
        /*0030*/ 	.byte	0x04, 0x2f
        /*0032*/ 	.short	(.L_11 - .L_10)
	.align		4
.L_10:
        /*0034*/ 	.word	index@(_Z30computeKernelDynamicLargeBatchPKfPfi)
        /*0038*/ 	.word	0x00000020


	//----- nvinfo : EIATTR_FRAME_SIZE
	.align		4
.L_11:
        /*003c*/ 	.byte	0x04, 0x11
        /*003e*/ 	.short	(.L_13 - .L_12)
	.align		4
.L_12:
        /*0040*/ 	.word	index@(_Z30computeKernelDynamicLargeBatchPKfPfi)
        /*0044*/ 	.word	0x00000000


	//----- nvinfo : EIATTR_REGCOUNT
	.align		4
.L_13:
        /*0048*/ 	.byte	0x04, 0x2f
        /*004a*/ 	.short	(.L_15 - .L_14)
	.align		4
.L_14:
        /*004c*/ 	.word	index@(_Z25computeKernelHierarchicalPKfPfi)
        /*0050*/ 	.word	0x00000020


	//----- nvinfo : EIATTR_FRAME_SIZE
	.align		4
.L_15:
        /*0054*/ 	.byte	0x04, 0x11
        /*0056*/ 	.short	(.L_17 - .L_16)
	.align		4
.L_16:
        /*0058*/ 	.word	index@(_Z25computeKernelHierarchicalPKfPfi)
        /*005c*/ 	.word	0x00000000


	//----- nvinfo : EIATTR_REGCOUNT
	.align		4
.L_17:
        /*0060*/ 	.byte	0x04, 0x2f
        /*0062*/ 	.short	(.L_19 - .L_18)
	.align		4
.L_18:
        /*0064*/ 	.word	index@(_Z20atomicContentionTestPiS_ii)
        /*0068*/ 	.word	0x00000014


	//----- nvinfo : EIATTR_FRAME_SIZE
	.align		4
.L_19:
        /*006c*/ 	.byte	0x04, 0x11
        /*006e*/ 	.short	(.L_21 - .L_20)
	.align		4
.L_20:
        /*0070*/ 	.word	index@(_Z20atomicContentionTestPiS_ii)
        /*0074*/ 	.word	0x00000000


	//----- nvinfo : EIATTR_REGCOUNT
	.align		4
.L_21:
        /*0078*/ 	.byte	0x04, 0x2f
        /*007a*/ 	.short	(.L_23 - .L_22)
	.align		4
.L_22:
        /*007c*/ 	.word	index@(_Z29stream_ordered_memory_examplev)
        /*0080*/ 	.word	0x00000004


	//----- nvinfo : EIATTR_FRAME_SIZE
	.align		4
.L_23:
        /*0084*/ 	.byte	0x04, 0x11
        /*0086*/ 	.short	(.L_25 - .L_24)
	.align		4
.L_24:
        /*0088*/ 	.word	index@(_Z29stream_ordered_memory_examplev)
        /*008c*/ 	.word	0x00000000


	//----- nvinfo : EIATTR_REGCOUNT
	.align		4
.L_25:
        /*0090*/ 	.byte	0x04, 0x2f
        /*0092*/ 	.short	(.L_27 - .L_26)
	.align		4
.L_26:
        /*0094*/ 	.word	index@(_Z11tma_examplev)
        /*0098*/ 	.word	0x00000004


	//----- nvinfo : EIATTR_FRAME_SIZE
	.align		4
.L_27:
        /*009c*/ 	.byte	0x04, 0x11
        /*009e*/ 	.short	(.L_29 - .L_28)
	.align		4
.L_28:
        /*00a0*/ 	.word	index@(_Z11tma_examplev)
        /*00a4*/ 	.word	0x00000000


	//----- nvinfo : EIATTR_MIN_STACK_SIZE
	.align		4
.L_29:
        /*00a8*/ 	.byte	0x04, 0x12
        /*00aa*/ 	.short	(.L_31 - .L_30)
	.align		4
.L_30:
        /*00ac*/ 	.word	index@(_Z11tma_examplev)
        /*00b0*/ 	.word	0x00000000


	//----- nvinfo : EIATTR_MIN_STACK_SIZE
	.align		4
.L_31:
        /*00b4*/ 	.byte	0x04, 0x12
        /*00b6*/ 	.short	(.L_33 - .L_32)
	.align		4
.L_32:
        /*00b8*/ 	.word	index@(_Z29stream_ordered_memory_examplev)
        /*00bc*/ 	.word	0x00000000


	//----- nvinfo : EIATTR_MIN_STACK_SIZE
	.align		4
.L_33:
        /*00c0*/ 	.byte	0x04, 0x12
        /*00c2*/ 	.short	(.L_35 - .L_34)
	.align		4
.L_34:
        /*00c4*/ 	.word	index@(_Z20atomicContentionTestPiS_ii)
        /*00c8*/ 	.word	0x00000000


	//----- nvinfo : EIATTR_MIN_STACK_SIZE
	.align		4
.L_35:
        /*00cc*/ 	.byte	0x04, 0x12
        /*00ce*/ 	.short	(.L_37 - .L_36)
	.align		4
.L_36:
        /*00d0*/ 	.word	index@(_Z25computeKernelHierarchicalPKfPfi)
        /*00d4*/ 	.word	0x00000000


	//----- nvinfo : EIATTR_MIN_STACK_SIZE
	.align		4
.L_37:
        /*00d8*/ 	.byte	0x04, 0x12
        /*00da*/ 	.short	(.L_39 - .L_38)
	.align		4
.L_38:
        /*00dc*/ 	.word	index@(_Z30computeKernelDynamicLargeBatchPKfPfi)
        /*00e0*/ 	.word	0x00000000


	//----- nvinfo : EIATTR_MIN_STACK_SIZE
	.align		4
.L_39:
        /*00e4*/ 	.byte	0x04, 0x12
        /*00e6*/ 	.short	(.L_41 - .L_40)
	.align		4
.L_40:
        /*00e8*/ 	.word	index@(_Z25computeKernelDynamicBatchPKfPfi)
        /*00ec*/ 	.word	0x00000000


	//----- nvinfo : EIATTR_MIN_STACK_SIZE
	.align		4
.L_41:
        /*00f0*/ 	.byte	0x04, 0x12
        /*00f2*/ 	.short	(.L_43 - .L_42)
	.align		4
.L_42:
        /*00f4*/ 	.word	index@(_Z19computeKernelStaticPKfPfi)
        /*00f8*/ 	.word	0x00000000
.L_43:


//--------------------- .nv.compat                --------------------------
	.section	.nv.compat,"",@"SHT_CUDA_COMPAT_INFO"
	.align	4
        /*0000*/ 	.byte	0x02, 0x09, 0x00, 0x00, 0x02, 0x02, 0x01, 0x00, 0x02, 0x05, 0x05, 0x00, 0x03, 0x07, 0x01, 0x01
        /*0010*/ 	.byte	0x02, 0x03, 0x00, 0x00, 0x02, 0x06, 0x01, 0x00, 0x04, 0x0b, 0x08, 0x00, 0x01, 0x00, 0x00, 0x00
        /*0020*/ 	.byte	0x00, 0x00, 0x00, 0x00


//--------------------- .nv.info._Z11tma_examplev --------------------------
	.section	.nv.info._Z11tma_examplev,"",@"SHT_CUDA_INFO"
	.sectionflags	@""
	.align	4


	//----- nvinfo : EIATTR_CUDA_API_VERSION
	.align		4
        /*0000*/ 	.byte	0x04, 0x37
        /*0002*/ 	.short	(.L_45 - .L_44)
.L_44:
        /*0004*/ 	.word	0x00000082


	//----- nvinfo : EIATTR_SPARSE_MMA_MASK
	.align		4
.L_45:
        /*0008*/ 	.byte	0x03, 0x50
        /*000a*/ 	.short	0x0000


	//----- nvinfo : EIATTR_MAXREG_COUNT
	.align		4
        /*000c*/ 	.byte	0x03, 0x1b
        /*000e*/ 	.short	0x00ff


	//----- nvinfo : EIATTR_MERCURY_ISA_VERSION
	.align		4
        /*0010*/ 	.byte	0x03, 0x5f
        /*0012*/ 	.short	0x0101


	//----- nvinfo : EIATTR_VRC_CTA_INIT_COUNT
	.align		4
        /*0014*/ 	.byte	0x02, 0x4a
	.zero		1
	.zero		1


	//----- nvinfo : EIATTR_EXIT_INSTR_OFFSETS
	.align		4
        /*0018*/ 	.byte	0x04, 0x1c
        /*001a*/ 	.short	(.L_47 - .L_46)


	//   ....[0]....
.L_46:
        /*001c*/ 	.word	0x00000010


	//----- nvinfo : EIATTR_SW_WAR
	.align		4
.L_47:
        /*0020*/ 	.byte	0x04, 0x36
        /*0022*/ 	.short	(.L_49 - .L_48)
.L_48:
        /*0024*/ 	.word	0x00000008
.L_49:


//--------------------- .nv.info._Z29stream_ordered_memory_examplev --------------------------
	.section	.nv.info._Z29stream_ordered_memory_examplev,"",@"SHT_CUDA_INFO"
	.sectionflags	@""
	.align	4


	//----- nvinfo : EIATTR_CUDA_API_VERSION
	.align		4
        /*0000*/ 	.byte	0x04, 0x37
        /*0002*/ 	.short	(.L_51 - .L_50)
.L_50:
        /*0004*/ 	.word	0x00000082


	//----- nvinfo : EIATTR_SPARSE_MMA_MASK
	.align		4
.L_51:
        /*0008*/ 	.byte	0x03, 0x50
        /*000a*/ 	.short	0x0000


	//----- nvinfo : EIATTR_MAXREG_COUNT
	.align		4
        /*000c*/ 	.byte	0x03, 0x1b
        /*000e*/ 	.short	0x00ff


	//----- nvinfo : EIATTR_MERCURY_ISA_VERSION
	.align		4
        /*0010*/ 	.byte	0x03, 0x5f
        /*0012*/ 	.short	0x0101


	//----- nvinfo : EIATTR_VRC_CTA_INIT_COUNT
	.align		4
        /*0014*/ 	.byte	0x02, 0x4a
	.zero		1
	.zero		1


	//----- nvinfo : EIATTR_EXIT_INSTR_OFFSETS
	.align		4
        /*0018*/ 	.byte	0x04, 0x1c
        /*001a*/ 	.short	(.L_53 - .L_52)


	//   ....[0]....
.L_52:
        /*001c*/ 	.word	0x00000010


	//----- nvinfo : EIATTR_SW_WAR
	.align		4
.L_53:
        /*0020*/ 	.byte	0x04, 0x36
        /*0022*/ 	.short	(.L_55 - .L_54)
.L_54:
        /*0024*/ 	.word	0x00000008
.L_55:


//--------------------- .nv.info._Z20atomicContentionTestPiS_ii --------------------------
	.section	.nv.info._Z20atomicContentionTestPiS_ii,"",@"SHT_CUDA_INFO"
	.sectionflags	@""
	.align	4


	//----- nvinfo : EIATTR_CUDA_API_VERSION
	.align		4
        /*0000*/ 	.byte	0x04, 0x37
        /*0002*/ 	.short	(.L_57 - .L_56)
.L_56:
        /*0004*/ 	.word	0x00000082


	//----- nvinfo : EIATTR_KPARAM_INFO
	.align		4
.L_57:
        /*0008*/ 	.byte	0x04, 0x17
        /*000a*/ 	.short	(.L_59 - .L_58)
.L_58:
        /*000c*/ 	.word	0x00000000
        /*0010*/ 	.short	0x0003
        /*0012*/ 	.short	0x0014
        /*0014*/ 	.byte	0x00, 0xf0, 0x11, 0x00


	//----- nvinfo : EIATTR_KPARAM_INFO
	.align		4
.L_59:
        /*0018*/ 	.byte	0x04, 0x17
        /*001a*/ 	.short	(.L_61 - .L_60)
.L_60:
        /*001c*/ 	.word	0x00000000
        /*0020*/ 	.short	0x0002
        /*0022*/ 	.short	0x0010
        /*0024*/ 	.byte	0x00, 0xf0, 0x11, 0x00


	//----- nvinfo : EIATTR_KPARAM_INFO
	.align		4
.L_61:
        /*0028*/ 	.byte	0x04, 0x17
        /*002a*/ 	.short	(.L_63 - .L_62)
.L_62:
        /*002c*/ 	.word	0x00000000
        /*0030*/ 	.short	0x0001
        /*0032*/ 	.short	0x0008
        /*0034*/ 	.byte	0x00, 0xf5, 0x21, 0x00


	//----- nvinfo : EIATTR_KPARAM_INFO
	.align		4
.L_63:
        /*0038*/ 	.byte	0x04, 0x17
        /*003a*/ 	.short	(.L_65 - .L_64)
.L_64:
        /*003c*/ 	.word	0x00000000
        /*0040*/ 	.short	0x0000
        /*0042*/ 	.short	0x0000
        /*0044*/ 	.byte	0x00, 0xf5, 0x21, 0x00


	//----- nvinfo : EIATTR_SPARSE_MMA_MASK
	.align		4
.L_65:
        /*0048*/ 	.byte	0x03, 0x50
        /*004a*/ 	.short	0x0000


	//----- nvinfo : EIATTR_MAXREG_COUNT
	.align		4
        /*004c*/ 	.byte	0x03, 0x1b
        /*004e*/ 	.short	0x00ff


	//----- nvinfo : EIATTR_MERCURY_ISA_VERSION
	.align		4
        /*0050*/ 	.byte	0x03, 0x5f
        /*0052*/ 	.short	0x0101


	//----- nvinfo : EIATTR_INT_WARP_WIDE_INSTR_OFFSETS
	.align		4
        /*0054*/ 	.byte	0x04, 0x31
        /*0056*/ 	.short	(.L_67 - .L_66)


	//   ....[0]....
.L_66:
        /*0058*/ 	.word	0x00000180


	//   ....[1]....
        /*005c*/ 	.word	0x00000240


	//   ....[2]....
        /*0060*/ 	.word	0x00000250


	//   ....[3]....
        /*0064*/ 	.word	0x00000260


	//   ....[4]....
        /*0068*/ 	.word	0x00000270


	//   ....[5]....
        /*006c*/ 	.word	0x00000340


	//   ....[6]....
        /*0070*/ 	.word	0x000003d0


	//----- nvinfo : EIATTR_VRC_CTA_INIT_COUNT
	.align		4
.L_67:
        /*0074*/ 	.byte	0x02, 0x4a
	.zero		1
	.zero		1


	//----- nvinfo : EIATTR_EXIT_INSTR_OFFSETS
	.align		4
        /*0078*/ 	.byte	0x04, 0x1c
        /*007a*/ 	.short	(.L_69 - .L_68)


	//   ....[0]....
.L_68:
        /*007c*/ 	.word	0x00000070


	//   ....[1]....
        /*0080*/ 	.word	0x00000430


	//----- nvinfo : EIATTR_CBANK_PARAM_SIZE
	.align		4
.L_69:
        /*0084*/ 	.byte	0x03, 0x19
        /*0086*/ 	.short	0x0018


	//----- nvinfo : EIATTR_PARAM_CBANK
	.align		4
        /*0088*/ 	.byte	0x04, 0x0a
        /*008a*/ 	.short	(.L_71 - .L_70)
	.align		4
.L_70:
        /*008c*/ 	.word	index@(.nv.constant0._Z20atomicContentionTestPiS_ii)
        /*0090*/ 	.short	0x0380
        /*0092*/ 	.short	0x0018


	//----- nvinfo : EIATTR_SW_WAR
	.align		4
.L_71:
        /*0094*/ 	.byte	0x04, 0x36
        /*0096*/ 	.short	(.L_73 - .L_72)
.L_72:
        /*0098*/ 	.word	0x00000008
.L_73:


//--------------------- .nv.info._Z25computeKernelHierarchicalPKfPfi --------------------------
	.section	.nv.info._Z25computeKernelHierarchicalPKfPfi,"",@"SHT_CUDA_INFO"
	.sectionflags	@""
	.align	4


	//----- nvinfo : EIATTR_CUDA_API_VERSION
	.align		4
        /*0000*/ 	.byte	0x04, 0x37
        /*0002*/ 	.short	(.L_75 - .L_74)
.L_74:
        /*0004*/ 	.word	0x00000082


	//----- nvinfo : EIATTR_KPARAM_INFO
	.align		4
.L_75:
        /*0008*/ 	.byte	0x04, 0x17
        /*000a*/ 	.short	(.L_77 - .L_76)
.L_76:
        /*000c*/ 	.word	0x00000000
        /*0010*/ 	.short	0x0002
        /*0012*/ 	.short	0x0010
        /*0014*/ 	.byte	0x00, 0xf0, 0x11, 0x00


	//----- nvinfo : EIATTR_KPARAM_INFO
	.align		4
.L_77:
        /*0018*/ 	.byte	0x04, 0x17
        /*001a*/ 	.short	(.L_79 - .L_78)
.L_78:
        /*001c*/ 	.word	0x00000000
        /*0020*/ 	.short	0x0001
        /*0022*/ 	.short	0x0008
        /*0024*/ 	.byte	0x00, 0xf5, 0x21, 0x00


	//----- nvinfo : EIATTR_KPARAM_INFO
	.align		4
.L_79:
        /*0028*/ 	.byte	0x04, 0x17
        /*002a*/ 	.short	(.L_81 - .L_80)
.L_80:
        /*002c*/ 	.word	0x00000000
        /*0030*/ 	.short	0x0000
        /*0032*/ 	.short	0x0000
        /*0034*/ 	.byte	0x00, 0xf5, 0x21, 0x00


	//----- nvinfo : EIATTR_SPARSE_MMA_MASK
	.align		4
.L_81:
        /*0038*/ 	.byte	0x03, 0x50
        /*003a*/ 	.short	0x0000


	//----- nvinfo : EIATTR_MAXREG_COUNT
	.align		4
        /*003c*/ 	.byte	0x03, 0x1b
        /*003e*/ 	.short	0x00ff


	//----- nvinfo : EIATTR_NUM_BARRIERS
	.align		4
        /*0040*/ 	.byte	0x02, 0x4c
        /*0042*/ 	.byte	0x01
	.zero		1


	//----- nvinfo : EIATTR_MERCURY_ISA_VERSION
	.align		4
        /*0044*/ 	.byte	0x03, 0x5f
        /*0046*/ 	.short	0x0101


	//----- nvinfo : EIATTR_VRC_CTA_INIT_COUNT
	.align		4
        /*0048*/ 	.byte	0x02, 0x4a
	.zero		1
	.zero		1


	//----- nvinfo : EIATTR_EXIT_INSTR_OFFSETS
	.align		4
        /*004c*/ 	.byte	0x04, 0x1c
        /*004e*/ 	.short	(.L_83 - .L_82)


	//   ....[0]....
.L_82:
        /*0050*/ 	.word	0x000001b0


	//----- nvinfo : EIATTR_CRS_STACK_SIZE
	.align		4
.L_83:
        /*0054*/ 	.byte	0x04, 0x1e
        /*0056*/ 	.short	(.L_85 - .L_84)
.L_84:
        /*0058*/ 	.word	0x00000000


	//----- nvinfo : EIATTR_CBANK_PARAM_SIZE
	.align		4
.L_85:
        /*005c*/ 	.byte	0x03, 0x19
        /*005e*/ 	.short	0x0014


	//----- nvinfo : EIATTR_PARAM_CBANK
	.align		4
        /*0060*/ 	.byte	0x04, 0x0a
        /*0062*/ 	.short	(.L_87 - .L_86)
	.align		4
.L_86:
        /*0064*/ 	.word	index@(.nv.constant0._Z25computeKernelHierarchicalPKfPfi)
        /*0068*/ 	.short	0x0380
        /*006a*/ 	.short	0x0014


	//----- nvinfo : EIATTR_SW_WAR
	.align		4
.L_87:
        /*006c*/ 	.byte	0x04, 0x36
        /*006e*/ 	.short	(.L_89 - .L_88)
.L_88:
        /*0070*/ 	.word	0x00000008
.L_89:


//--------------------- .nv.info._Z30computeKernelDynamicLargeBatchPKfPfi --------------------------
	.section	.nv.info._Z30computeKernelDynamicLargeBatchPKfPfi,"",@"SHT_CUDA_INFO"
	.sectionflags	@""
	.align	4


	//----- nvinfo : EIATTR_CUDA_API_VERSION
	.align		4
        /*0000*/ 	.byte	0x04, 0x37
        /*0002*/ 	.short	(.L_91 - .L_90)
.L_90:
        /*0004*/ 	.word	0x00000082


	//----- nvinfo : EIATTR_KPARAM_INFO
	.align		4
.L_91:
        /*0008*/ 	.byte	0x04, 0x17
        /*000a*/ 	.short	(.L_93 - .L_92)
.L_92:
        /*000c*/ 	.word	0x00000000
        /*0010*/ 	.short	0x0002
        /*0012*/ 	.short	0x0010
        /*0014*/ 	.byte	0x00, 0xf0, 0x11, 0x00


	//----- nvinfo : EIATTR_KPARAM_INFO
	.align		4
.L_93:
        /*0018*/ 	.byte	0x04, 0x17
        /*001a*/ 	.short	(.L_95 - .L_94)
.L_94:
        /*001c*/ 	.word	0x00000000
        /*0020*/ 	.short	0x0001
        /*0022*/ 	.short	0x0008
        /*0024*/ 	.byte	0x00, 0xf5, 0x21, 0x00


	//----- nvinfo : EIATTR_KPARAM_INFO
	.align		4
.L_95:
        /*0028*/ 	.byte	0x04, 0x17
        /*002a*/ 	.short	(.L_97 - .L_96)
.L_96:
        /*002c*/ 	.word	0x00000000
        /*0030*/ 	.short	0x0000
        /*0032*/ 	.short	0x0000
        /*0034*/ 	.byte	0x00, 0xf5, 0x21, 0x00


	//----- nvinfo : EIATTR_SPARSE_MMA_MASK
	.align		4
.L_97:
        /*0038*/ 	.byte	0x03, 0x50
        /*003a*/ 	.short	0x0000


	//----- nvinfo : EIATTR_MAXREG_COUNT
	.align		4
        /*003c*/ 	.byte	0x03, 0x1b
        /*003e*/ 	.short	0x00ff


	//----- nvinfo : EIATTR_MERCURY_ISA_VERSION
	.align		4
        /*0040*/ 	.byte	0x03, 0x5f
        /*0042*/ 	.short	0x0101


	//----- nvinfo : EIATTR_INT_WARP_WIDE_INSTR_OFFSETS
	.align		4
        /*0044*/ 	.byte	0x04, 0x31
        /*0046*/ 	.short	(.L_99 - .L_98)


	//   ....[0]....
.L_98:
        /*0048*/ 	.word	0x00000090


	//   ....[1]....
        /*004c*/ 	.word	0x00000130


	//----- nvinfo : EIATTR_COOP_GROUP_MASK_REGIDS
	.align		4
.L_99:
        /*0050*/ 	.byte	0x04, 0x29
        /*0052*/ 	.short	(.L_101 - .L_100)


	//   ....[0]....
.L_100:
        /*0054*/ 	.word	0x05000000


	//----- nvinfo : EIATTR_COOP_GROUP_INSTR_OFFSETS
	.align		4
.L_101:
        /*0058*/ 	.byte	0x04, 0x28
        /*005a*/ 	.short	(.L_103 - .L_102)


	//   ....[0]....
.L_102:
        /*005c*/ 	.word	0x00000160


	//----- nvinfo : EIATTR_VRC_CTA_INIT_COUNT
	.align		4
.L_103:
        /*0060*/ 	.byte	0x02, 0x4a
	.zero		1
	.zero		1


	//----- nvinfo : EIATTR_EXIT_INSTR_OFFSETS
	.align		4
        /*0064*/ 	.byte	0x04, 0x1c
        /*0066*/ 	.short	(.L_105 - .L_104)


	//   ....[0]....
.L_104:
        /*0068*/ 	.word	0x000001a0


	//   ....[1]....
        /*006c*/ 	.word	0x000011a0


	//   ....[2]....
        /*0070*/ 	.word	0x00002180


	//   ....[3]....
        /*0074*/ 	.word	0x00003160


	//----- nvinfo : EIATTR_CRS_STACK_SIZE
	.align		4
.L_105:
        /*0078*/ 	.byte	0x04, 0x1e
        /*007a*/ 	.short	(.L_107 - .L_106)
.L_106:
        /*007c*/ 	.word	0x00000000


	//----- nvinfo : EIATTR_CBANK_PARAM_SIZE
	.align		4
.L_107:
        /*0080*/ 	.byte	0x03, 0x19
        /*0082*/ 	.short	0x0014


	//----- nvinfo : EIATTR_PARAM_CBANK
	.align		4
        /*0084*/ 	.byte	0x04, 0x0a
        /*0086*/ 	.short	(.L_109 - .L_108)
	.align		4
.L_108:
        /*0088*/ 	.word	index@(.nv.constant0._Z30computeKernelDynamicLargeBatchPKfPfi)
        /*008c*/ 	.short	0x0380
        /*008e*/ 	.short	0x0014


	//----- nvinfo : EIATTR_SW_WAR
	.align		4
.L_109:
        /*0090*/ 	.byte	0x04, 0x36
        /*0092*/ 	.short	(.L_111 - .L_110)
.L_110:
        /*0094*/ 	.word	0x00000008
.L_111:


//--------------------- .nv.info._Z25computeKernelDynamicBatchPKfPfi --------------------------
	.section	.nv.info._Z25computeKernelDynamicBatchPKfPfi,"",@"SHT_CUDA_INFO"
	.sectionflags	@""
	.align	4


	//----- nvinfo : EIATTR_CUDA_API_VERSION
	.align		4
        /*0000*/ 	.byte	0x04, 0x37
        /*0002*/ 	.short	(.L_113 - .L_112)
.L_112:
        /*0004*/ 	.word	0x00000082


	//----- nvinfo : EIATTR_KPARAM_INFO
	.align		4
.L_113:
        /*0008*/ 	.byte	0x04, 0x17
        /*000a*/ 	.short	(.L_115 - .L_114)
.L_114:
        /*000c*/ 	.word	0x00000000
        /*0010*/ 	.short	0x0002
        /*0012*/ 	.short	0x0010
        /*0014*/ 	.byte	0x00, 0xf0, 0x11, 0x00


	//----- nvinfo : EIATTR_KPARAM_INFO
	.align		4
.L_115:
        /*0018*/ 	.byte	0x04, 0x17
        /*001a*/ 	.short	(.L_117 - .L_116)
.L_116:
        /*001c*/ 	.word	0x00000000
        /*0020*/ 	.short	0x0001
        /*0022*/ 	.short	0x0008
        /*0024*/ 	.byte	0x00, 0xf5, 0x21, 0x00


	//----- nvinfo : EIATTR_KPARAM_INFO
	.align		4
.L_117:
        /*0028*/ 	.byte	0x04, 0x17
        /*002a*/ 	.short	(.L_119 - .L_118)
.L_118:
        /*002c*/ 	.word	0x00000000
        /*0030*/ 	.short	0x0000
        /*0032*/ 	.short	0x0000
        /*0034*/ 	.byte	0x00, 0xf5, 0x21, 0x00


	//----- nvinfo : EIATTR_SPARSE_MMA_MASK
	.align		4
.L_119:
        /*0038*/ 	.byte	0x03, 0x50
        /*003a*/ 	.short	0x0000


	//----- nvinfo : EIATTR_MAXREG_COUNT
	.align		4
        /*003c*/ 	.byte	0x03, 0x1b
        /*003e*/ 	.short	0x00ff


	//----- nvinfo : EIATTR_MERCURY_ISA_VERSION
	.align		4
        /*0040*/ 	.byte	0x03, 0x5f
        /*0042*/ 	.short	0x0101


	//----- nvinfo : EIATTR_INT_WARP_WIDE_INSTR_OFFSETS
	.align		4
        /*0044*/ 	.byte	0x04, 0x31
        /*0046*/ 	.short	(.L_121 - .L_120)


	//   ....[0]....
.L_120:
        /*0048*/ 	.word	0x00000090


	//   ....[1]....
        /*004c*/ 	.word	0x00000130


	//----- nvinfo : EIATTR_COOP_GROUP_MASK_REGIDS
	.align		4
.L_121:
        /*0050*/ 	.byte	0x04, 0x29
        /*0052*/ 	.short	(.L_123 - .L_122)


	//   ....[0]....
.L_122:
        /*0054*/ 	.word	0x05000000


	//----- nvinfo : EIATTR_COOP_GROUP_INSTR_OFFSETS
	.align		4
.L_123:
        /*0058*/ 	.byte	0x04, 0x28
        /*005a*/ 	.short	(.L_125 - .L_124)


	//   ....[0]....
.L_124:
        /*005c*/ 	.word	0x00000160


	//----- nvinfo : EIATTR_VRC_CTA_INIT_COUNT
	.align		4
.L_125:
        /*0060*/ 	.byte	0x02, 0x4a
	.zero		1
	.zero		1


	//----- nvinfo : EIATTR_EXIT_INSTR_OFFSETS
	.align		4
        /*0064*/ 	.byte	0x04, 0x1c
        /*0066*/ 	.short	(.L_127 - .L_126)


	//   ....[0]....
.L_126:
        /*0068*/ 	.word	0x000001a0


	//----- nvinfo : EIATTR_CRS_STACK_SIZE
	.align		4
.L_127:
        /*006c*/ 	.byte	0x04, 0x1e
        /*006e*/ 	.short	(.L_129 - .L_128)
.L_128:
        /*0070*/ 	.word	0x00000000


	//----- nvinfo : EIATTR_CBANK_PARAM_SIZE
	.align		4
.L_129:
        /*0074*/ 	.byte	0x03, 0x19
        /*0076*/ 	.short	0x0014


	//----- nvinfo : EIATTR_PARAM_CBANK
	.align		4
        /*0078*/ 	.byte	0x04, 0x0a
        /*007a*/ 	.short	(.L_131 - .L_130)
	.align		4
.L_130:
        /*007c*/ 	.word	index@(.nv.constant0._Z25computeKernelDynamicBatchPKfPfi)
        /*0080*/ 	.short	0x0380
        /*0082*/ 	.short	0x0014


	//----- nvinfo : EIATTR_SW_WAR
	.align		4
.L_131:
        /*0084*/ 	.byte	0x04, 0x36
        /*0086*/ 	.short	(.L_133 - .L_132)
.L_132:
        /*0088*/ 	.word	0x00000008
.L_133:


//--------------------- .nv.info._Z19computeKernelStaticPKfPfi --------------------------
	.section	.nv.info._Z19computeKernelStaticPKfPfi,"",@"SHT_CUDA_INFO"
	.sectionflags	@""
	.align	4


	//----- nvinfo : EIATTR_CUDA_API_VERSION
	.align		4
        /*0000*/ 	.byte	0x04, 0x37
        /*0002*/ 	.short	(.L_135 - .L_134)
.L_134:
        /*0004*/ 	.word	0x00000082


	//----- nvinfo : EIATTR_KPARAM_INFO
	.align		4
.L_135:
        /*0008*/ 	.byte	0x04, 0x17
        /*000a*/ 	.short	(.L_137 - .L_136)
.L_136:
        /*000c*/ 	.word	0x00000000
        /*0010*/ 	.short	0x0002
        /*0012*/ 	.short	0x0010
        /*0014*/ 	.byte	0x00, 0xf0, 0x11, 0x00


	//----- nvinfo : EIATTR_KPARAM_INFO
	.align		4
.L_137:
        /*0018*/ 	.byte	0x04, 0x17
        /*001a*/ 	.short	(.L_139 - .L_138)
.L_138:
        /*001c*/ 	.word	0x00000000
        /*0020*/ 	.short	0x0001
        /*0022*/ 	.short	0x0008
        /*0024*/ 	.byte	0x00, 0xf5, 0x21, 0x00


	//----- nvinfo : EIATTR_KPARAM_INFO
	.align		4
.L_139:
        /*0028*/ 	.byte	0x04, 0x17
        /*002a*/ 	.short	(.L_141 - .L_140)
.L_140:
        /*002c*/ 	.word	0x00000000
        /*0030*/ 	.short	0x0000
        /*0032*/ 	.short	0x0000
        /*0034*/ 	.byte	0x00, 0xf5, 0x21, 0x00


	//----- nvinfo : EIATTR_SPARSE_MMA_MASK
	.align		4
.L_141:
        /*0038*/ 	.byte	0x03, 0x50
        /*003a*/ 	.short	0x0000


	//----- nvinfo : EIATTR_MAXREG_COUNT
	.align		4
        /*003c*/ 	.byte	0x03, 0x1b
        /*003e*/ 	.short	0x00ff


	//----- nvinfo : EIATTR_MERCURY_ISA_VERSION
	.align		4
        /*0040*/ 	.byte	0x03, 0x5f
        /*0042*/ 	.short	0x0101


	//----- nvinfo : EIATTR_VRC_CTA_INIT_COUNT
	.align		4
        /*0044*/ 	.byte	0x02, 0x4a
	.zero		1
	.zero		1


	//----- nvinfo : EIATTR_EXIT_INSTR_OFFSETS
	.align		4
        /*0048*/ 	.byte	0x04, 0x1c
        /*004a*/ 	.short	(.L_143 - .L_142)


	//   ....[0]....
.L_142:
        /*004c*/ 	.word	0x00000070


	//   ....[1]....
        /*0050*/ 	.word	0x00001090


	//----- nvinfo : EIATTR_CRS_STACK_SIZE
	.align		4
.L_143:
        /*0054*/ 	.byte	0x04, 0x1e
        /*0056*/ 	.short	(.L_145 - .L_144)
.L_144:
        /*0058*/ 	.word	0x00000000


	//----- nvinfo : EIATTR_CBANK_PARAM_SIZE
	.align		4
.L_145:
        /*005c*/ 	.byte	0x03, 0x19
        /*005e*/ 	.short	0x0014


	//----- nvinfo : EIATTR_PARAM_CBANK
	.align		4
        /*0060*/ 	.byte	0x04, 0x0a
        /*0062*/ 	.short	(.L_147 - .L_146)
	.align		4
.L_146:
        /*0064*/ 	.word	index@(.nv.constant0._Z19computeKernelStaticPKfPfi)
        /*0068*/ 	.short	0x0380
        /*006a*/ 	.short	0x0014


	//----- nvinfo : EIATTR_SW_WAR
	.align		4
.L_147:
        /*006c*/ 	.byte	0x04, 0x36
        /*006e*/ 	.short	(.L_149 - .L_148)
.L_148:
        /*0070*/ 	.word	0x00000008
.L_149:


//--------------------- .nv.callgraph             --------------------------
	.section	.nv.callgraph,"",@"SHT_CUDA_CALLGRAPH"
	.align	4
	.sectionentsize	8
	.align		4
        /*0000*/ 	.word	0x00000000
	.align		4
        /*0004*/ 	.word	0xffffffff
	.align		4
        /*0008*/ 	.word	0x00000000
	.align		4
        /*000c*/ 	.word	0xfffffffe
	.align		4
        /*0010*/ 	.word	0x00000000
	.align		4
        /*0014*/ 	.word	0xfffffffd
	.align		4
        /*0018*/ 	.word	0x00000000
	.align		4
        /*001c*/ 	.word	0xfffffffc


//--------------------- .nv.constant4             --------------------------
	.section	.nv.constant4,"a",@progbits
	.align	8
	.align		8
.nv.constant4:
        /*0000*/ 	.dword	globalIndex
	.align		8
        /*0008*/ 	.dword	__cudart_i2opi_f


//--------------------- .text._Z11tma_examplev    --------------------------
	.section	.text._Z11tma_examplev,"ax",@progbits
	.align	128
        .global         _Z11tma_examplev
        .type           _Z11tma_examplev,@function
        .size           _Z11tma_examplev,(.L_x_114 - _Z11tma_examplev)
        .other          _Z11tma_examplev,@"STO_CUDA_ENTRY STV_DEFAULT"
_Z11tma_examplev:
.text._Z11tma_examplev:
[----:B------:R-:W-:Y:S01]  /*0000*/  LDC R1, c[0x0][0x37c] ;  /* 0x0000df00ff017b82 */ /* 0x000fe20000000800 */
[----:B------:R-:W-:Y:S05]  /*0010*/  EXIT ;  /* 0x000000000000794d */ /* 0x000fea0003800000 */
.L_x_0:
[----:B------:R-:W-:-:S00]  /*0020*/  BRA `(.L_x_0) ;  /* 0xfffffffc00fc7947 */ /* 0x000fc0000383ffff */
[----:B------:R-:W-:-:S00]  /*0030*/  NOP ;  /* 0x0000000000007918 */ /* 0x000fc00000000000 */
        /* <DEDUP_REMOVED lines=12> */
.L_x_114:


//--------------------- .text._Z29stream_ordered_memory_examplev --------------------------
	.section	.text._Z29stream_ordered_memory_examplev,"ax",@progbits
	.align	128
        .global         _Z29stream_ordered_memory_examplev
        .type           _Z29stream_ordered_memory_examplev,@function
        .size           _Z29stream_ordered_memory_examplev,(.L_x_115 - _Z29stream_ordered_memory_examplev)
        .other          _Z29stream_ordered_memory_examplev,@"STO_CUDA_ENTRY STV_DEFAULT"
_Z29stream_ordered_memory_examplev:
.text._Z29stream_ordered_memory_examplev:
[----:B------:R-:W-:Y:S01]  /*0000*/  LDC R1, c[0x0][0x37c] ;  /* 0x0000df00ff017b82 */ /* 0x000fe20000000800 */
[----:B------:R-:W-:Y:S05]  /*0010*/  EXIT ;  /* 0x000000000000794d */ /* 0x000fea0003800000 */
.L_x_1:
        /* <DEDUP_REMOVED lines=14> */
.L_x_115:


//--------------------- .text._Z20atomicContentionTestPiS_ii --------------------------
	.section	.text._Z20atomicContentionTestPiS_ii,"ax",@progbits
	.align	128
        .global         _Z20atomicContentionTestPiS_ii
        .type           _Z20atomicContentionTestPiS_ii,@function
        .size           _Z20atomicContentionTestPiS_ii,(.L_x_116 - _Z20atomicContentionTestPiS_ii)
        .other          _Z20atomicContentionTestPiS_ii,@"STO_CUDA_ENTRY STV_DEFAULT"
_Z20atomicContentionTestPiS_ii:
.text._Z20atomicContentionTestPiS_ii:
[----:B------:R-:W-:Y:S01]  /*0000*/  LDC R1, c[0x0][0x37c] ;  /* 0x0000df00ff017b82 */ /* 0x000fe20000000800 */
[----:B------:R-:W0:Y:S07]  /*0010*/  S2R R3, SR_TID.X ;  /* 0x0000000000037919 */ /* 0x000e2e0000002100 */
[----:B------:R-:W0:Y:S01]  /*0020*/  S2UR UR4, SR_CTAID.X ;  /* 0x00000000000479c3 */ /* 0x000e220000002500 */
[----:B------:R-:W1:Y:S07]  /*0030*/  LDCU UR5, c[0x0][0x390] ;  /* 0x00007200ff0577ac */ /* 0x000e6e0008000800 */
[----:B------:R-:W0:Y:S02]  /*0040*/  LDC R0, c[0x0][0x360] ;  /* 0x0000d800ff007b82 */ /* 0x000e240000000800 */
[----:B0-----:R-:W-:-:S05]  /*0050*/  IMAD R0, R0, UR4, R3 ;  /* 0x0000000400007c24 */ /* 0x001fca000f8e0203 */
[----:B-1----:R-:W-:-:S13]  /*0060*/  ISETP.GE.AND P0, PT, R0, UR5, PT ;  /* 0x0000000500007c0c */ /* 0x002fda000bf06270 */
[----:B------:R-:W-:Y:S05]  /*0070*/  @P0 EXIT ;  /* 0x000000000000094d */ /* 0x000fea0003800000 */
[----:B------:R-:W0:Y:S01]  /*0080*/  LDCU UR5, c[0x0][0x394] ;  /* 0x00007280ff0577ac */ /* 0x000e220008000800 */
[----:B------:R-:W-:Y:S01]  /*0090*/  IMAD.MOV.U32 R4, RZ, RZ, RZ ;  /* 0x000000ffff047224 */ /* 0x000fe200078e00ff */
[----:B------:R-:W1:Y:S01]  /*00a0*/  LDCU.64 UR6, c[0x0][0x358] ;  /* 0x00006b00ff0677ac */ /* 0x000e620008000a00 */
[----:B0-----:R-:W-:-:S09]  /*00b0*/  UISETP.GE.AND UP0, UPT, UR5, 0x1, UPT ;  /* 0x000000010500788c */ /* 0x001fd2000bf06270 */
[----:B-1----:R-:W-:Y:S05]  /*00c0*/  BRA.U !UP0, `(.L_x_2) ;  /* 0x0000000108cc7547 */ /* 0x002fea000b800000 */
[----:B------:R-:W-:Y:S01]  /*00d0*/  UISETP.GE.U32.AND UP1, UPT, UR5, 0x4, UPT ;  /* 0x000000040500788c */ /* 0x000fe2000bf26070 */
[----:B------:R-:W-:Y:S01]  /*00e0*/  IMAD.MOV.U32 R4, RZ, RZ, RZ ;  /* 0x000000ffff047224 */ /* 0x000fe200078e00ff */
[----:B------:R-:W-:-:S04]  /*00f0*/  ULOP3.LUT UR4, UR5, 0x3, URZ, 0xc0, !UPT ;  /* 0x0000000305047892 */ /* 0x000fc8000f8ec0ff */
[----:B------:R-:W-:-:S03]  /*0100*/  UISETP.NE.AND UP0, UPT, UR4, URZ, UPT ;  /* 0x000000ff0400728c */ /* 0x000fc6000bf05270 */
[----:B------:R-:W-:Y:S08]  /*0110*/  BRA.U !UP1, `(.L_x_3) ;  /* 0x0000000109747547 */ /* 0x000ff0000b800000 */
[----:B------:R-:W0:Y:S01]  /*0120*/  S2R R9, SR_LANEID ;  /* 0x0000000000097919 */ /* 0x000e220000000000 */
[----:B------:R-:W1:Y:S01]  /*0130*/  LDC.64 R2, c[0x0][0x380] ;  /* 0x0000e000ff027b82 */ /* 0x000e620000000a00 */
[----:B------:R-:W-:Y:S01]  /*0140*/  ULOP3.LUT UR5, UR5, 0x7ffffffc, URZ, 0xc0, !UPT ;  /* 0x7ffffffc05057892 */ /* 0x000fe2000f8ec0ff */
[----:B------:R-:W-:Y:S01]  /*0150*/  IMAD.MOV.U32 R4, RZ, RZ, RZ ;  /* 0x000000ffff047224 */ /* 0x000fe200078e00ff */
[----:B------:R-:W2:Y:S02]  /*0160*/  S2R R12, SR_LTMASK ;  /* 0x00000000000c7919 */ /* 0x000ea40000003900 */
[----:B------:R-:W-:-:S12]  /*0170*/  UIADD3 UR5, UPT, UPT, -UR5, URZ, URZ ;  /* 0x000000ff05057290 */ /* 0x000fd8000fffe1ff */
.L_x_4:
[----:B------:R-:W-:Y:S02]  /*0180*/  VOTEU.ANY UR8, UPT, PT ;  /* 0x0000000000087886 */ /* 0x000fe400038e0100 */
[----:B------:R-:W0:Y:S08]  /*0190*/  FLO.U32 R8, UR8 ;  /* 0x0000000800087d00 */ /* 0x000e3000080e0000 */
[----:B------:R-:W1:Y:S01]  /*01a0*/  POPC R7, UR8 ;  /* 0x0000000800077d09 */ /* 0x000e620008000000 */
[----:B0-----:R-:W-:-:S13]  /*01b0*/  ISETP.EQ.U32.AND P0, PT, R8, R9, PT ;  /* 0x000000090800720c */ /* 0x001fda0003f02070 */
[----:B-1----:R-:W3:Y:S04]  /*01c0*/  @P0 ATOMG.E.ADD.STRONG.GPU PT, R11, desc[UR6][R2.64], R7 ;  /* 0x80000007020b09a8 */ /* 0x002ee800081ef106 */
[----:B------:R-:W4:Y:S04]  /*01d0*/  @P0 ATOMG.E.ADD.STRONG.GPU PT, R13, desc[UR6][R2.64], R7 ;  /* 0x80000007020d09a8 */ /* 0x000f2800081ef106 */
[----:B------:R-:W5:Y:S04]  /*01e0*/  @P0 ATOMG.E.ADD.STRONG.GPU PT, R15, desc[UR6][R2.64], R7 ;  /* 0x80000007020f09a8 */ /* 0x000f6800081ef106 */
[----:B------:R-:W5:Y:S01]  /*01f0*/  @P0 ATOMG.E.ADD.STRONG.GPU PT, R17, desc[UR6][R2.64], R7 ;  /* 0x80000007021109a8 */ /* 0x000f6200081ef106 */
[----:B--2---:R-:W-:Y:S01]  /*0200*/  LOP3.LUT R10, R12, UR8, RZ, 0xc0, !PT ;  /* 0x000000080c0a7c12 */ /* 0x004fe2000f8ec0ff */
[----:B------:R-:W-:-:S04]  /*0210*/  UIADD3 UR5, UPT, UPT, UR5, 0x4, URZ ;  /* 0x0000000405057890 */ /* 0x000fc8000fffe0ff */
[----:B------:R-:W-:Y:S01]  /*0220*/  UISETP.NE.AND UP1, UPT, UR5, URZ, UPT ;  /* 0x000000ff0500728c */ /* 0x000fe2000bf25270 */
[----:B------:R-:W0:Y:S01]  /*0230*/  POPC R10, R10 ;  /* 0x0000000a000a7309 */ /* 0x000e220000000000 */
[----:B---3--:R-:W0:Y:S04]  /*0240*/  SHFL.IDX PT, R5, R11, R8, 0x1f ;  /* 0x00001f080b057589 */ /* 0x008e2800000e0000 */
[----:B----4-:R-:W1:Y:S04]  /*0250*/  SHFL.IDX PT, R13, R13, R8, 0x1f ;  /* 0x00001f080d0d7589 */ /* 0x010e6800000e0000 */
[----:B-----5:R-:W2:Y:S04]  /*0260*/  SHFL.IDX PT, R15, R15, R8, 0x1f ;  /* 0x00001f080f0f7589 */ /* 0x020ea800000e0000 */
[----:B------:R-:W3:Y:S01]  /*0270*/  SHFL.IDX PT, R17, R17, R8, 0x1f ;  /* 0x00001f0811117589 */ /* 0x000ee200000e0000 */
[----:B0-----:R-:W-:Y:S01]  /*0280*/  IADD3 R5, PT, PT, R5, R10, RZ ;  /* 0x0000000a05057210 */ /* 0x001fe20007ffe0ff */
[----:B-1----:R-:W-:-:S05]  /*0290*/  IMAD.IADD R6, R10, 0x1, R13 ;  /* 0x000000010a067824 */ /* 0x002fca00078e020d */
[----:B------:R-:W-:Y:S01]  /*02a0*/  IADD3 R4, PT, PT, R6, R5, R4 ;  /* 0x0000000506047210 */ /* 0x000fe20007ffe004 */
[C---:B--2---:R-:W-:Y:S01]  /*02b0*/  IMAD.IADD R5, R10.reuse, 0x1, R15 ;  /* 0x000000010a057824 */ /* 0x044fe200078e020f */
[----:B---3--:R-:W-:-:S04]  /*02c0*/  IADD3 R6, PT, PT, R10, R17, RZ ;  /* 0x000000110a067210 */ /* 0x008fc80007ffe0ff */
[----:B------:R-:W-:Y:S01]  /*02d0*/  IADD3 R4, PT, PT, R6, R5, R4 ;  /* 0x0000000506047210 */ /* 0x000fe20007ffe004 */
[----:B------:R-:W-:Y:S06]  /*02e0*/  BRA.U UP1, `(.L_x_4) ;  /* 0xfffffffd01a47547 */ /* 0x000fec000b83ffff */
.L_x_3:
[----:B------:R-:W-:Y:S05]  /*02f0*/  BRA.U !UP0, `(.L_x_2) ;  /* 0x0000000108407547 */ /* 0x000fea000b800000 */
[----:B------:R-:W0:Y:S01]  /*0300*/  S2R R9, SR_LANEID ;  /* 0x0000000000097919 */ /* 0x000e220000000000 */
[----:B------:R-:W1:Y:S01]  /*0310*/  LDC.64 R2, c[0x0][0x380] ;  /* 0x0000e000ff027b82 */ /* 0x000e620000000a00 */
[----:B------:R-:W-:Y:S01]  /*0320*/  UIADD3 UR4, UPT, UPT, -UR4, URZ, URZ ;  /* 0x000000ff04047290 */ /* 0x000fe2000fffe1ff */
[----:B------:R-:W2:Y:S11]  /*0330*/  S2R R10, SR_LTMASK ;  /* 0x00000000000a7919 */ /* 0x000eb60000003900 */
.L_x_5:
[----:B------:R-:W-:Y:S02]  /*0340*/  VOTEU.ANY UR5, UPT, PT ;  /* 0x0000000000057886 */ /* 0x000fe400038e0100 */
[----:B------:R-:W0:Y:S08]  /*0350*/  FLO.U32 R6, UR5 ;  /* 0x0000000500067d00 */ /* 0x000e3000080e0000 */
[----:B------:R-:W1:Y:S01]  /*0360*/  POPC R5, UR5 ;  /* 0x0000000500057d09 */ /* 0x000e620008000000 */
[----:B0-----:R-:W-:-:S13]  /*0370*/  ISETP.EQ.U32.AND P0, PT, R6, R9, PT ;  /* 0x000000090600720c */ /* 0x001fda0003f02070 */
[----:B-1----:R-:W3:Y:S01]  /*0380*/  @P0 ATOMG.E.ADD.STRONG.GPU PT, R5, desc[UR6][R2.64], R5 ;  /* 0x80000005020509a8 */ /* 0x002ee200081ef106 */
[----:B--2---:R-:W-:Y:S01]  /*0390*/  LOP3.LUT R8, R10, UR5, RZ, 0xc0, !PT ;  /* 0x000000050a087c12 */ /* 0x004fe2000f8ec0ff */
[----:B------:R-:W-:-:S04]  /*03a0*/  UIADD3 UR4, UPT, UPT, UR4, 0x1, URZ ;  /* 0x0000000104047890 */ /* 0x000fc8000fffe0ff */
[----:B------:R-:W-:Y:S01]  /*03b0*/  UISETP.NE.AND UP0, UPT, UR4, URZ, UPT ;  /* 0x000000ff0400728c */ /* 0x000fe2000bf05270 */
[----:B------:R-:W0:Y:S01]  /*03c0*/  POPC R8, R8 ;  /* 0x0000000800087309 */ /* 0x000e220000000000 */
[----:B---3--:R-:W0:Y:S02]  /*03d0*/  SHFL.IDX PT, R7, R5, R6, 0x1f ;  /* 0x00001f0605077589 */ /* 0x008e2400000e0000 */
[----:B0-----:R-:W-:-:S05]  /*03e0*/  IADD3 R4, PT, PT, R4, R7, R8 ;  /* 0x0000000704047210 */ /* 0x001fca0007ffe008 */
[----:B------:R-:W-:Y:S05]  /*03f0*/  BRA.U UP0, `(.L_x_5) ;  /* 0xfffffffd00d07547 */ /* 0x000fea000b83ffff */
.L_x_2:
[----:B------:R-:W0:Y:S02]  /*0400*/  LDC.64 R2, c[0x0][0x388] ;  /* 0x0000e200ff027b82 */ /* 0x000e240000000a00 */
[----:B0-----:R-:W-:-:S05]  /*0410*/  IMAD.WIDE R2, R0, 0x4, R2 ;  /* 0x0000000400027825 */ /* 0x001fca00078e0202 */
[----:B------:R-:W-:Y:S01]  /*0420*/  STG.E desc[UR6][R2.64], R4 ;  /* 0x0000000402007986 */ /* 0x000fe2000c101906 */
[----:B------:R-:W-:Y:S05]  /*0430*/  EXIT ;  /* 0x000000000000794d */ /* 0x000fea0003800000 */
.L_x_6:
        /* <DEDUP_REMOVED lines=12> */
.L_x_116:


//--------------------- .text._Z25computeKernelHierarchicalPKfPfi --------------------------
	.section	.text._Z25computeKernelHierarchicalPKfPfi,"ax",@progbits
	.align	128
        .global         _Z25computeKernelHierarchicalPKfPfi
        .type           _Z25computeKernelHierarchicalPKfPfi,@function
        .size           _Z25computeKernelHierarchicalPKfPfi,(.L_x_117 - _Z25computeKernelHierarchicalPKfPfi)
        .other          _Z25computeKernelHierarchicalPKfPfi,@"STO_CUDA_ENTRY STV_DEFAULT"
_Z25computeKernelHierarchicalPKfPfi:
.text._Z25computeKernelHierarchicalPKfPfi:
[----:B------:R-:W-:Y:S08]  /*0000*/  LDC R1, c[0x0][0x37c] ;  /* 0x0000df00ff017b82 */ /* 0x000ff00000000800 */
[----:B------:R-:W0:Y:S01]  /*0010*/  LDC R0, c[0x0][0x360] ;  /* 0x0000d800ff007b82 */ /* 0x000e220000000800 */
[----:B------:R-:W1:Y:S02]  /*0020*/  LDCU.64 UR6, c[0x0][0x358] ;  /* 0x00006b00ff0677ac */ /* 0x000e640008000a00 */
.L_x_25:
[----:B-12---:R-:W2:Y:S01]  /*0030*/  S2R R6, SR_TID.X ;  /* 0x0000000000067919 */ /* 0x006ea20000002100 */
[----:B------:R-:W-:Y:S01]  /*0040*/  BSSY.RECONVERGENT B0, `(.L_x_7) ;  /* 0x000000e000007945 */ /* 0x000fe20003800200 */
[----:B--2---:R-:W-:-:S13]  /*0050*/  ISETP.NE.AND P0, PT, R6, RZ, PT ;  /* 0x000000ff0600720c */ /* 0x004fda0003f05270 */
[----:B------:R-:W-:Y:S05]  /*0060*/  @P0 BRA `(.L_x_8) ;  /* 0x00000000002c0947 */ /* 0x000fea0003800000 */
[----:B------:R-:W1:Y:S01]  /*0070*/  LDC.64 R2, c[0x4][RZ] ;  /* 0x01000000ff027b82 */ /* 0x000e620000000a00 */
[----:B0-----:R-:W-:Y:S01]  /*0080*/  IMAD.SHL.U32 R7, R0, 0x4, RZ ;  /* 0x0000000400077824 */ /* 0x001fe200078e00ff */
[----:B------:R-:W0:Y:S04]  /*0090*/  LDCU UR8, c[0x0][0x390] ;  /* 0x00007200ff0877ac */ /* 0x000e280008000800 */
[----:B-1----:R-:W2:Y:S02]  /*00a0*/  ATOMG.E.ADD.STRONG.GPU PT, R4, desc[UR6][R2.64], R7 ;  /* 0x80000007020479a8 */ /* 0x002ea400081ef106 */
[----:B------:R-:W1:Y:S01]  /*00b0*/  S2UR UR5, SR_CgaCtaId ;  /* 0x00000000000579c3 */ /* 0x000e620000008800 */
[----:B------:R-:W-:Y:S02]  /*00c0*/  UMOV UR4, 0x400 ;  /* 0x0000040000047882 */ /* 0x000fe40000000000 */
[----:B-1----:R-:W-:Y:S01]  /*00d0*/  ULEA UR4, UR5, UR4, 0x18 ;  /* 0x0000000405047291 */ /* 0x002fe2000f8ec0ff */
[----:B--2---:R-:W-:-:S05]  /*00e0*/  IMAD.MOV R5, RZ, RZ, -R4 ;  /* 0x000000ffff057224 */ /* 0x004fca00078e0a04 */
[----:B0-----:R-:W-:-:S04]  /*00f0*/  VIADDMNMX R5, R5, UR8, RZ, !PT ;  /* 0x0000000805057c46 */ /* 0x001fc8000f8001ff */
[----:B------:R-:W-:-:S05]  /*0100*/  VIMNMX R5, PT, PT, R7, R5, PT ;  /* 0x0000000507057248 */ /* 0x000fca0003fe0100 */
[----:B------:R2:W-:Y:S02]  /*0110*/  STS.64 [UR4], R4 ;  /* 0x00000004ff007988 */ /* 0x0005e40008000a04 */
.L_x_8:
[----:B-1----:R-:W-:Y:S05]  /*0120*/  BSYNC.RECONVERGENT B0 ;  /* 0x0000000000007941 */ /* 0x002fea0003800200 */
.L_x_7:
[----:B------:R-:W1:Y:S08]  /*0130*/  S2UR UR5, SR_CgaCtaId ;  /* 0x00000000000579c3 */ /* 0x000e700000008800 */
[----:B------:R-:W-:Y:S06]  /*0140*/  BAR.SYNC.DEFER_BLOCKING 0x0 ;  /* 0x0000000000007b1d */ /* 0x000fec0000010000 */
[----:B------:R-:W-:-:S02]  /*0150*/  UMOV UR4, 0x400 ;  /* 0x0000040000047882 */ /* 0x000fc40000000000 */
[----:B------:R-:W3:Y:S01]  /*0160*/  LDC R3, c[0x0][0x390] ;  /* 0x0000e400ff037b82 */ /* 0x000ee20000000800 */
[----:B-1----:R-:W-:-:S09]  /*0170*/  ULEA UR4, UR5, UR4, 0x18 ;  /* 0x0000000405047291 */ /* 0x002fd2000f8ec0ff */
[----:B------:R-:W3:Y:S02]  /*0180*/  LDS.64 R14, [UR4] ;  /* 0x00000004ff0e7984 */ /* 0x000ee40008000a00 */
[----:B---3--:R-:W-:-:S04]  /*0190*/  ISETP.GE.U32.AND P0, PT, R14, R3, PT ;  /* 0x000000030e00720c */ /* 0x008fc80003f06070 */
[----:B------:R-:W-:-:S13]  /*01a0*/  ISETP.LT.OR P0, PT, R15, 0x1, P0 ;  /* 0x000000010f00780c */ /* 0x000fda0000701670 */
[----:B------:R-:W-:Y:S05]  /*01b0*/  @P0 EXIT ;  /* 0x000000000000094d */ /* 0x000fea0003800000 */
[----:B------:R-:W-:Y:S01]  /*01c0*/  ISETP.GE.AND P0, PT, R6, R15, PT ;  /* 0x0000000f0600720c */ /* 0x000fe20003f06270 */
[----:B------:R-:W-:-:S12]  /*01d0*/  BSSY.RECONVERGENT B1, `(.L_x_9) ;  /* 0x00000fe000017945 */ /* 0x000fd80003800200 */
[----:B------:R-:W-:Y:S05]  /*01e0*/  @P0 BRA `(.L_x_10) ;  /* 0x0000000c00f00947 */ /* 0x000fea0003800000 */
[----:B--2---:R-:W-:Y:S02]  /*01f0*/  IMAD.IADD R5, R6, 0x1, R14 ;  /* 0x0000000106057824 */ /* 0x004fe400078e020e */
[----:B------:R-:W-:-:S07]  /*0200*/  IMAD.MOV.U32 R3, RZ, RZ, R6 ;  /* 0x000000ffff037224 */ /* 0x000fce00078e0006 */
.L_x_24:
[----:B-1----:R-:W1:Y:S01]  /*0210*/  LDCU UR4, c[0x0][0x390] ;  /* 0x00007200ff0477ac */ /* 0x002e620008000800 */
[----:B------:R-:W-:-:S05]  /*0220*/  IMAD.IADD R7, R3, 0x1, R14 ;  /* 0x0000000103077824 */ /* 0x000fca00078e020e */
[----:B-1----:R-:W-:-:S13]  /*0230*/  ISETP.GE.U32.AND P0, PT, R7, UR4, PT ;  /* 0x0000000407007c0c */ /* 0x002fda000bf06070 */
[----:B------:R-:W-:Y:S05]  /*0240*/  @P0 BRA `(.L_x_10) ;  /* 0x0000000c00d80947 */ /* 0x000fea0003800000 */
[----:B------:R-:W-:Y:S01]  /*0250*/  LOP3.LUT P0, RZ, R7, 0xff, RZ, 0xc0, !PT ;  /* 0x000000ff07ff7812 */ /* 0x000fe2000780c0ff */
[----:B------:R-:W-:Y:S01]  /*0260*/  BSSY.RECONVERGENT B0, `(.L_x_11) ;  /* 0x00000ec000007945 */ /* 0x000fe20003800200 */
[----:B------:R-:W-:-:S11]  /*0270*/  IMAD.MOV.U32 R2, RZ, RZ, RZ ;  /* 0x000000ffff027224 */ /* 0x000fd600078e00ff */
[----:B------:R-:W-:Y:S05]  /*0280*/  @!P0 BRA `(.L_x_12) ;  /* 0x0000000c00a48947 */ /* 0x000fea0003800000 */
[----:B------:R-:W1:Y:S02]  /*0290*/  LDC.64 R8, c[0x0][0x380] ;  /* 0x0000e000ff087b82 */ /* 0x000e640000000a00 */
[----:B-1----:R-:W-:-:S05]  /*02a0*/  IMAD.WIDE.U32 R8, R7, 0x4, R8 ;  /* 0x0000000407087825 */ /* 0x002fca00078e0008 */
[----:B------:R-:W2:Y:S02]  /*02b0*/  LDG.E R4, desc[UR6][R8.64] ;  /* 0x0000000608047981 */ /* 0x000ea4000c1e1900 */
[C---:B--2---:R-:W-:Y:S01]  /*02c0*/  FMUL R10, R4.reuse, 0.63661974668502807617 ;  /* 0x3f22f983040a7820 */ /* 0x044fe20000400000 */
[----:B------:R-:W-:Y:S02]  /*02d0*/  SHF.R.U32.HI R11, RZ, 0x17, R4 ;  /* 0x00000017ff0b7819 */ /* 0x000fe40000011604 */
[C---:B------:R-:W-:Y:S02]  /*02e0*/  FSETP.GE.AND P0, PT, |R4|.reuse, 105615, PT ;  /* 0x47ce47800400780b */ /* 0x040fe40003f06200 */
[C---:B------:R-:W-:Y:S01]  /*02f0*/  LOP3.LUT R12, R11.reuse, 0xe0, RZ, 0xc0, !PT ;  /* 0x000000e00b0c7812 */ /* 0x040fe200078ec0ff */
[----:B------:R-:W1:Y:S01]  /*0300*/  F2I.NTZ R10, R10 ;  /* 0x0000000a000a7305 */ /* 0x000e620000203100 */
[C---:B------:R-:W-:Y:S02]  /*0310*/  SHF.L.U32 R9, R4.reuse, 0x8, RZ ;  /* 0x0000000804097819 */ /* 0x040fe400000006ff */
[----:B------:R-:W-:Y:S01]  /*0320*/  FSETP.EQ.OR P1, PT, |R4|, +INF , !P0 ;  /* 0x7f8000000400780b */ /* 0x000fe20004722600 */
[----:B------:R-:W-:Y:S01]  /*0330*/  VIADD R12, R12, 0xffffff80 ;  /* 0xffffff800c0c7836 */ /* 0x000fe20000000000 */
[----:B------:R-:W-:-:S02]  /*0340*/  LOP3.LUT R8, R11, 0x1f, RZ, 0xc0, !PT ;  /* 0x0000001f0b087812 */ /* 0x000fc400078ec0ff */
[----:B------:R-:W-:Y:S02]  /*0350*/  LOP3.LUT R9, R9, 0x80000000, RZ, 0xfc, !PT ;  /* 0x8000000009097812 */ /* 0x000fe400078efcff */
[----:B------:R-:W-:Y:S02]  /*0360*/  SHF.R.U32.HI R16, RZ, 0x5, R12 ;  /* 0x00000005ff107819 */ /* 0x000fe4000001160c */
[----:B------:R-:W-:-:S03]  /*0370*/  P2R R12, PR, RZ, 0x2 ;  /* 0x00000002ff0c7803 */ /* 0x000fc60000000000 */
[----:B------:R-:W-:Y:S01]  /*0380*/  IMAD.U32 R11, R16, -0x4, RZ ;  /* 0xfffffffc100b7824 */ /* 0x000fe200078e00ff */
[----:B-1----:R-:W-:Y:S02]  /*0390*/  I2FP.F32.S32 R7, R10 ;  /* 0x0000000a00077245 */ /* 0x002fe40000201400 */
[----:B------:R-:W-:-:S03]  /*03a0*/  SEL R10, R10, RZ, !P0 ;  /* 0x000000ff0a0a7207 */ /* 0x000fc60004000000 */
[----:B------:R-:W-:-:S04]  /*03b0*/  FFMA R2, R7, -1.5707962512969970703, R4 ;  /* 0xbfc90fda07027823 */ /* 0x000fc80000000004 */
[----:B------:R-:W-:-:S04]  /*03c0*/  FFMA R2, R7, -7.5497894158615963534e-08, R2 ;  /* 0xb3a2216807027823 */ /* 0x000fc80000000002 */
[----:B------:R-:W-:Y:S01]  /*03d0*/  FFMA R6, R7, -5.3903029534742383927e-15, R2 ;  /* 0xa7c234c507067823 */ /* 0x000fe20000000002 */
[----:B------:R-:W-:Y:S02]  /*03e0*/  IMAD.MOV.U32 R2, RZ, RZ, RZ ;  /* 0x000000ffff027224 */ /* 0x000fe400078e00ff */
[----:B------:R-:W-:Y:S01]  /*03f0*/  @P0 FMUL R6, RZ, R4 ;  /* 0x00000004ff060220 */ /* 0x000fe20000400000 */
[----:B------:R-:W-:-:S07]  /*0400*/  IMAD.MOV.U32 R7, RZ, RZ, RZ ;  /* 0x000000ffff077224 */ /* 0x000fce00078e00ff */
.L_x_23:
[----:B------:R-:W-:Y:S01]  /*0410*/  ISETP.NE.AND P0, PT, R12, RZ, PT ;  /* 0x000000ff0c00720c */ /* 0x000fe20003f05270 */
[----:B------:R-:W-:Y:S01]  /*0420*/  BSSY.RECONVERGENT B2, `(.L_x_13) ;  /* 0x0000055000027945 */ /* 0x000fe20003800200 */
[----:B------:R-:W-:Y:S02]  /*0430*/  IMAD.MOV.U32 R27, RZ, RZ, R10 ;  /* 0x000000ffff1b7224 */ /* 0x000fe400078e000a */
[----:B------:R-:W-:-:S09]  /*0440*/  IMAD.MOV.U32 R26, RZ, RZ, R6 ;  /* 0x000000ffff1a7224 */ /* 0x000fd200078e0006 */
[----:B------:R-:W-:Y:S05]  /*0450*/  @P0 BRA `(.L_x_14) ;  /* 0x0000000400440947 */ /* 0x000fea0003800000 */
[----:B------:R-:W-:Y:S01]  /*0460*/  CS2R R26, SRZ ;  /* 0x00000000001a7805 */ /* 0x000fe2000001ff00 */
[----:B------:R-:W1:Y:S01]  /*0470*/  LDCU.64 UR8, c[0x4][0x8] ;  /* 0x01000100ff0877ac */ /* 0x000e620008000a00 */
[----:B------:R-:W-:Y:S01]  /*0480*/  UMOV UR5, URZ ;  /* 0x000000ff00057c82 */ /* 0x000fe20008000000 */
[----:B------:R-:W-:-:S05]  /*0490*/  UMOV UR4, URZ ;  /* 0x000000ff00047c82 */ /* 0x000fca0008000000 */
.L_x_15:
[----:B-1----:R-:W-:Y:S02]  /*04a0*/  IMAD.U32 R16, RZ, RZ, UR8 ;  /* 0x00000008ff107e24 */ /* 0x002fe4000f8e00ff */
[----:B------:R-:W-:-:S05]  /*04b0*/  IMAD.U32 R17, RZ, RZ, UR9 ;  /* 0x00000009ff117e24 */ /* 0x000fca000f8e00ff */
[----:B------:R-:W2:Y:S01]  /*04c0*/  LDG.E.CONSTANT R16, desc[UR6][R16.64] ;  /* 0x0000000610107981 */ /* 0x000ea2000c1e9900 */
[----:B------:R-:W-:Y:S01]  /*04d0*/  UIADD3 UR4, UPT, UPT, UR4, 0x1, URZ ;  /* 0x0000000104047890 */ /* 0x000fe2000fffe0ff */
[C---:B------:R-:W-:Y:S01]  /*04e0*/  ISETP.EQ.AND P0, PT, R26.reuse, RZ, PT ;  /* 0x000000ff1a00720c */ /* 0x040fe20003f02270 */
[----:B------:R-:W-:Y:S01]  /*04f0*/  UIADD3 UR8, UP1, UPT, UR8, 0x4, URZ ;  /* 0x0000000408087890 */ /* 0x000fe2000ff3e0ff */
[C---:B------:R-:W-:Y:S01]  /*0500*/  ISETP.EQ.AND P1, PT, R26.reuse, 0x4, PT ;  /* 0x000000041a00780c */ /* 0x040fe20003f22270 */
[----:B------:R-:W-:Y:S01]  /*0510*/  UISETP.NE.AND UP0, UPT, UR4, 0x6, UPT ;  /* 0x000000060400788c */ /* 0x000fe2000bf05270 */
[C---:B------:R-:W-:Y:S01]  /*0520*/  ISETP.EQ.AND P3, PT, R26.reuse, 0xc, PT ;  /* 0x0000000c1a00780c */ /* 0x040fe20003f62270 */
[----:B------:R-:W-:Y:S01]  /*0530*/  UIADD3.X UR9, UPT, UPT, URZ, UR9, URZ, UP1, !UPT ;  /* 0x00000009ff097290 */ /* 0x000fe20008ffe4ff */
[C---:B------:R-:W-:Y:S02]  /*0540*/  ISETP.EQ.AND P4, PT, R26.reuse, 0x10, PT ;  /* 0x000000101a00780c */ /* 0x040fe40003f82270 */
[----:B------:R-:W-:Y:S01]  /*0550*/  ISETP.EQ.AND P5, PT, R26, 0x14, PT ;  /* 0x000000141a00780c */ /* 0x000fe20003fa2270 */
[----:B--2---:R-:W-:-:S03]  /*0560*/  IMAD.WIDE.U32 R24, R16, R9, RZ ;  /* 0x0000000910187225 */ /* 0x004fc600078e00ff */
[----:B------:R-:W-:-:S04]  /*0570*/  IADD3 R23, P2, PT, R24, R27, RZ ;  /* 0x0000001b18177210 */ /* 0x000fc80007f5e0ff */
[----:B------:R-:W-:Y:S01]  /*0580*/  IADD3.X R27, PT, PT, R25, UR5, RZ, P2, !PT ;  /* 0x00000005191b7c10 */ /* 0x000fe200097fe4ff */
[--C-:B------:R-:W-:Y:S01]  /*0590*/  @P0 IMAD.MOV.U32 R13, RZ, RZ, R23.reuse ;  /* 0x000000ffff0d0224 */ /* 0x100fe200078e0017 */
[C---:B------:R-:W-:Y:S01]  /*05a0*/  ISETP.EQ.AND P2, PT, R26.reuse, 0x8, PT ;  /* 0x000000081a00780c */ /* 0x040fe20003f42270 */
[--C-:B------:R-:W-:Y:S01]  /*05b0*/  @P1 IMAD.MOV.U32 R18, RZ, RZ, R23.reuse ;  /* 0x000000ffff121224 */ /* 0x100fe200078e0017 */
[----:B------:R-:W-:Y:S01]  /*05c0*/  @P3 MOV R20, R23 ;  /* 0x0000001700143202 */ /* 0x000fe20000000f00 */
[--C-:B------:R-:W-:Y:S02]  /*05d0*/  @P4 IMAD.MOV.U32 R21, RZ, RZ, R23.reuse ;  /* 0x000000ffff154224 */ /* 0x100fe400078e0017 */
[----:B------:R-:W-:Y:S02]  /*05e0*/  @P5 IMAD.MOV.U32 R22, RZ, RZ, R23 ;  /* 0x000000ffff165224 */ /* 0x000fe400078e0017 */
[----:B------:R-:W-:-:S06]  /*05f0*/  VIADD R26, R26, 0x4 ;  /* 0x000000041a1a7836 */ /* 0x000fcc0000000000 */
[----:B------:R-:W-:Y:S01]  /*0600*/  @P2 IMAD.MOV.U32 R19, RZ, RZ, R23 ;  /* 0x000000ffff132224 */ /* 0x000fe200078e0017 */
[----:B------:R-:W-:Y:S06]  /*0610*/  BRA.U UP0, `(.L_x_15) ;  /* 0xfffffffd00a07547 */ /* 0x000fec000b83ffff */
[C---:B------:R-:W-:Y:S01]  /*0620*/  ISETP.EQ.AND P3, PT, R11.reuse, -0x18, PT ;  /* 0xffffffe80b00780c */ /* 0x040fe20003f62270 */
[----:B------:R-:W-:Y:S01]  /*0630*/  BSSY.RECONVERGENT B3, `(.L_x_16) ;  /* 0x0000022000037945 */ /* 0x000fe20003800200 */
[C---:B------:R-:W-:Y:S02]  /*0640*/  ISETP.EQ.AND P4, PT, R11.reuse, -0x14, PT ;  /* 0xffffffec0b00780c */ /* 0x040fe40003f82270 */
[C---:B------:R-:W-:Y:S02]  /*0650*/  ISETP.EQ.AND P0, PT, R11.reuse, -0x10, PT ;  /* 0xfffffff00b00780c */ /* 0x040fe40003f02270 */
[C---:B------:R-:W-:Y:S02]  /*0660*/  ISETP.EQ.AND P1, PT, R11.reuse, -0xc, PT ;  /* 0xfffffff40b00780c */ /* 0x040fe40003f22270 */
[----:B------:R-:W-:Y:S02]  /*0670*/  ISETP.EQ.AND P2, PT, R11, -0x8, PT ;  /* 0xfffffff80b00780c */ /* 0x000fe40003f42270 */
[----:B------:R-:W-:-:S02]  /*0680*/  ISETP.NE.AND P6, PT, R8, RZ, PT ;  /* 0x000000ff0800720c */ /* 0x000fc40003fc5270 */
[C---:B------:R-:W-:Y:S01]  /*0690*/  ISETP.EQ.AND P5, PT, R11.reuse, 0x4, PT ;  /* 0x000000040b00780c */ /* 0x040fe20003fa2270 */
[--C-:B------:R-:W-:Y:S01]  /*06a0*/  @P3 IMAD.MOV.U32 R23, RZ, RZ, R13.reuse ;  /* 0x000000ffff173224 */ /* 0x100fe200078e000d */
[C---:B------:R-:W-:Y:S01]  /*06b0*/  ISETP.EQ.AND P3, PT, R11.reuse, -0x4, PT ;  /* 0xfffffffc0b00780c */ /* 0x040fe20003f62270 */
[----:B------:R-:W-:Y:S02]  /*06c0*/  @P4 IMAD.MOV.U32 R16, RZ, RZ, R13 ;  /* 0x000000ffff104224 */ /* 0x000fe400078e000d */
[--C-:B------:R-:W-:Y:S01]  /*06d0*/  @P4 IMAD.MOV.U32 R23, RZ, RZ, R18.reuse ;  /* 0x000000ffff174224 */ /* 0x100fe200078e0012 */
[----:B------:R-:W-:Y:S01]  /*06e0*/  ISETP.EQ.AND P4, PT, R11, RZ, PT ;  /* 0x000000ff0b00720c */ /* 0x000fe20003f82270 */
[----:B------:R-:W-:Y:S01]  /*06f0*/  @P0 IMAD.MOV.U32 R16, RZ, RZ, R18 ;  /* 0x000000ffff100224 */ /* 0x000fe200078e0012 */
[----:B------:R-:W-:Y:S01]  /*0700*/  @P1 MOV R16, R19 ;  /* 0x0000001300101202 */ /* 0x000fe20000000f00 */
[----:B------:R-:W-:Y:S02]  /*0710*/  @P0 IMAD.MOV.U32 R23, RZ, RZ, R19 ;  /* 0x000000ffff170224 */ /* 0x000fe400078e0013 */
[----:B------:R-:W-:-:S02]  /*0720*/  @P1 IMAD.MOV.U32 R23, RZ, RZ, R20 ;  /* 0x000000ffff171224 */ /* 0x000fc400078e0014 */
[----:B------:R-:W-:Y:S02]  /*0730*/  @P2 IMAD.MOV.U32 R16, RZ, RZ, R20 ;  /* 0x000000ffff102224 */ /* 0x000fe400078e0014 */
[--C-:B------:R-:W-:Y:S02]  /*0740*/  @P2 IMAD.MOV.U32 R23, RZ, RZ, R21.reuse ;  /* 0x000000ffff172224 */ /* 0x100fe400078e0015 */
[----:B------:R-:W-:Y:S02]  /*0750*/  @P3 IMAD.MOV.U32 R16, RZ, RZ, R21 ;  /* 0x000000ffff103224 */ /* 0x000fe400078e0015 */
[--C-:B------:R-:W-:Y:S02]  /*0760*/  @P3 IMAD.MOV.U32 R23, RZ, RZ, R22.reuse ;  /* 0x000000ffff173224 */ /* 0x100fe400078e0016 */
[----:B------:R-:W-:Y:S02]  /*0770*/  @P4 IMAD.MOV.U32 R16, RZ, RZ, R22 ;  /* 0x000000ffff104224 */ /* 0x000fe400078e0016 */
[----:B------:R-:W-:-:S02]  /*0780*/  @P4 IMAD.MOV.U32 R23, RZ, RZ, R27 ;  /* 0x000000ffff174224 */ /* 0x000fc400078e001b */
[----:B------:R-:W-:Y:S01]  /*0790*/  @P5 IMAD.MOV.U32 R16, RZ, RZ, R27 ;  /* 0x000000ffff105224 */ /* 0x000fe200078e001b */
[----:B------:R-:W-:Y:S06]  /*07a0*/  @!P6 BRA `(.L_x_17) ;  /* 0x000000000028e947 */ /* 0x000fec0003800000 */
[----:B------:R-:W-:Y:S01]  /*07b0*/  @P0 MOV R17, R13 ;  /* 0x0000000d00110202 */ /* 0x000fe20000000f00 */
[----:B------:R-:W-:Y:S01]  /*07c0*/  @P1 IMAD.MOV.U32 R17, RZ, RZ, R18 ;  /* 0x000000ffff111224 */ /* 0x000fe200078e0012 */
[----:B------:R-:W-:Y:S01]  /*07d0*/  ISETP.EQ.AND P0, PT, R11, 0x8, PT ;  /* 0x000000080b00780c */ /* 0x000fe20003f02270 */
[----:B------:R-:W-:Y:S01]  /*07e0*/  @P2 IMAD.MOV.U32 R17, RZ, RZ, R19 ;  /* 0x000000ffff112224 */ /* 0x000fe200078e0013 */
[----:B------:R-:W-:Y:S01]  /*07f0*/  SHF.L.W.U32.HI R23, R16, R8, R23 ;  /* 0x0000000810177219 */ /* 0x000fe20000010e17 */
[----:B------:R-:W-:Y:S02]  /*0800*/  @P3 IMAD.MOV.U32 R17, RZ, RZ, R20 ;  /* 0x000000ffff113224 */ /* 0x000fe400078e0014 */
[----:B------:R-:W-:Y:S02]  /*0810*/  @P4 IMAD.MOV.U32 R17, RZ, RZ, R21 ;  /* 0x000000ffff114224 */ /* 0x000fe400078e0015 */
[----:B------:R-:W-:-:S06]  /*0820*/  @P5 IMAD.MOV.U32 R17, RZ, RZ, R22 ;  /* 0x000000ffff115224 */ /* 0x000fcc00078e0016 */
[----:B------:R-:W-:-:S05]  /*0830*/  @P0 IMAD.MOV.U32 R17, RZ, RZ, R27 ;  /* 0x000000ffff110224 */ /* 0x000fca00078e001b */
[----:B------:R-:W-:-:S07]  /*0840*/  SHF.L.W.U32.HI R16, R17, R8, R16 ;  /* 0x0000000811107219 */ /* 0x000fce0000010e10 */
.L_x_17:
[----:B------:R-:W-:Y:S05]  /*0850*/  BSYNC.RECONVERGENT B3 ;  /* 0x0000000000037941 */ /* 0x000fea0003800200 */
.L_x_16:
[C---:B------:R-:W-:Y:S01]  /*0860*/  SHF.L.W.U32.HI R27, R16.reuse, 0x2, R23 ;  /* 0x00000002101b7819 */ /* 0x040fe20000010e17 */
[----:B------:R-:W-:Y:S01]  /*0870*/  IMAD.SHL.U32 R16, R16, 0x4, RZ ;  /* 0x0000000410107824 */ /* 0x000fe200078e00ff */
[----:B------:R-:W-:Y:S01]  /*0880*/  UMOV UR4, 0x54442d19 ;  /* 0x54442d1900047882 */ /* 0x000fe20000000000 */
[----:B------:R-:W-:Y:S01]  /*0890*/  UMOV UR5, 0x3bf921fb ;  /* 0x3bf921fb00057882 */ /* 0x000fe20000000000 */
[----:B------:R-:W-:Y:S02]  /*08a0*/  SHF.R.S32.HI R17, RZ, 0x1f, R27 ;  /* 0x0000001fff117819 */ /* 0x000fe4000001141b */
[----:B------:R-:W-:Y:S02]  /*08b0*/  ISETP.GE.AND P0, PT, R4, RZ, PT ;  /* 0x000000ff0400720c */ /* 0x000fe40003f06270 */
[C---:B------:R-:W-:Y:S02]  /*08c0*/  LOP3.LUT R16, R17.reuse, R16, RZ, 0x3c, !PT ;  /* 0x0000001011107212 */ /* 0x040fe400078e3cff */
[----:B------:R-:W-:-:S02]  /*08d0*/  LOP3.LUT R17, R17, R27, RZ, 0x3c, !PT ;  /* 0x0000001b11117212 */ /* 0x000fc400078e3cff */
[----:B------:R-:W-:Y:S02]  /*08e0*/  SHF.R.U32.HI R26, RZ, 0x1e, R23 ;  /* 0x0000001eff1a7819 */ /* 0x000fe40000011617 */
[C---:B------:R-:W-:Y:S02]  /*08f0*/  LOP3.LUT R28, R27.reuse, R4, RZ, 0x3c, !PT ;  /* 0x000000041b1c7212 */ /* 0x040fe400078e3cff */
[----:B------:R-:W1:Y:S01]  /*0900*/  I2F.F64.S64 R16, R16 ;  /* 0x0000001000107312 */ /* 0x000e620000301c00 */
[----:B------:R-:W-:Y:S02]  /*0910*/  LEA.HI R27, R27, R26, RZ, 0x1 ;  /* 0x0000001a1b1b7211 */ /* 0x000fe400078f08ff */
[----:B------:R-:W-:-:S03]  /*0920*/  ISETP.GE.AND P1, PT, R28, RZ, PT ;  /* 0x000000ff1c00720c */ /* 0x000fc60003f26270 */
[----:B------:R-:W-:Y:S01]  /*0930*/  @!P0 IMAD.MOV R27, RZ, RZ, -R27 ;  /* 0x000000ffff1b8224 */ /* 0x000fe200078e0a1b */
[----:B-1----:R-:W-:-:S10]  /*0940*/  DMUL R24, R16, UR4 ;  /* 0x0000000410187c28 */ /* 0x002fd40008000000 */
[----:B------:R-:W1:Y:S02]  /*0950*/  F2F.F32.F64 R24, R24 ;  /* 0x0000001800187310 */ /* 0x000e640000301000 */
[----:B-1----:R-:W-:-:S07]  /*0960*/  FSEL R26, -R24, R24, !P1 ;  /* 0x00000018181a7208 */ /* 0x002fce0004800100 */
.L_x_14:
[----:B------:R-:W-:Y:S05]  /*0970*/  BSYNC.RECONVERGENT B2 ;  /* 0x0000000000027941 */ /* 0x000fea0003800200 */
.L_x_13:
[----:B------:R-:W-:Y:S01]  /*0980*/  MOV R17, 0x37cbac00 ;  /* 0x37cbac0000117802 */ /* 0x000fe20000000f00 */
[----:B------:R-:W-:Y:S01]  /*0990*/  FMUL R16, R26, R26 ;  /* 0x0000001a1a107220 */ /* 0x000fe20000400000 */
[----:B------:R-:W-:Y:S01]  /*09a0*/  LOP3.LUT R23, R27, 0x1, RZ, 0xc0, !PT ;  /* 0x000000011b177812 */ /* 0x000fe200078ec0ff */
[----:B------:R-:W-:Y:S01]  /*09b0*/  IMAD.MOV.U32 R24, RZ, RZ, 0x3effffff ;  /* 0x3effffffff187424 */ /* 0x000fe200078e00ff */
[----:B------:R-:W-:Y:S01]  /*09c0*/  ISETP.NE.AND P2, PT, R12, RZ, PT ;  /* 0x000000ff0c00720c */ /* 0x000fe20003f45270 */
[----:B------:R-:W-:Y:S01]  /*09d0*/  FFMA R17, R16, R17, -0.0013887860113754868507 ;  /* 0xbab607ed10117423 */ /* 0x000fe20000000011 */
[----:B------:R-:W-:Y:S01]  /*09e0*/  ISETP.NE.U32.AND P0, PT, R23, 0x1, PT ;  /* 0x000000011700780c */ /* 0x000fe20003f05070 */
[----:B------:R-:W-:Y:S01]  /*09f0*/  IMAD.MOV.U32 R23, RZ, RZ, 0x3d2aaabb ;  /* 0x3d2aaabbff177424 */ /* 0x000fe200078e00ff */
[----:B------:R-:W-:Y:S01]  /*0a00*/  LOP3.LUT P1, RZ, R27, 0x2, RZ, 0xc0, !PT ;  /* 0x000000021bff7812 */ /* 0x000fe2000782c0ff */
[----:B------:R-:W-:Y:S01]  /*0a10*/  BSSY.RECONVERGENT B2, `(.L_x_18) ;  /* 0x000005b000027945 */ /* 0x000fe20003800200 */
[----:B------:R-:W-:Y:S01]  /*0a20*/  FSEL R17, R17, -0.00019574658654164522886, !P0 ;  /* 0xb94d415311117808 */ /* 0x000fe20004000000 */
[----:B------:R-:W-:Y:S01]  /*0a30*/  IMAD.MOV.U32 R29, RZ, RZ, R6 ;  /* 0x000000ffff1d7224 */ /* 0x000fe200078e0006 */
[----:B------:R-:W-:-:S02]  /*0a40*/  FSEL R25, R23, 0.0083327032625675201416, !P0 ;  /* 0x3c0885e417197808 */ /* 0x000fc40004000000 */
[----:B------:R-:W-:-:S03]  /*0a50*/  FSEL R28, -R24, -0.16666662693023681641, !P0 ;  /* 0xbe2aaaa8181c7808 */ /* 0x000fc60004000100 */
[----:B------:R-:W-:Y:S01]  /*0a60*/  FFMA R17, R16, R17, R25 ;  /* 0x0000001110117223 */ /* 0x000fe20000000019 */
[----:B------:R-:W-:-:S03]  /*0a70*/  FSEL R25, R26, 1, P0 ;  /* 0x3f8000001a197808 */ /* 0x000fc60000000000 */
[C---:B------:R-:W-:Y:S01]  /*0a80*/  FFMA R17, R16.reuse, R17, R28 ;  /* 0x0000001110117223 */ /* 0x040fe2000000001c */
[----:B------:R-:W-:Y:S02]  /*0a90*/  IMAD.MOV.U32 R28, RZ, RZ, R10 ;  /* 0x000000ffff1c7224 */ /* 0x000fe400078e000a */
[----:B------:R-:W-:-:S04]  /*0aa0*/  FFMA R16, R16, R25, RZ ;  /* 0x0000001910107223 */ /* 0x000fc800000000ff */
[----:B------:R-:W-:-:S04]  /*0ab0*/  FFMA R25, R16, R17, R25 ;  /* 0x0000001110197223 */ /* 0x000fc80000000019 */
[----:B------:R-:W-:Y:S01]  /*0ac0*/  @P1 FADD R25, RZ, -R25 ;  /* 0x80000019ff191221 */ /* 0x000fe20000000000 */
[----:B------:R-:W-:Y:S06]  /*0ad0*/  @P2 BRA `(.L_x_19) ;  /* 0x0000000400382947 */ /* 0x000fec0003800000 */
[----:B------:R-:W-:Y:S01]  /*0ae0*/  IMAD.MOV.U32 R29, RZ, RZ, RZ ;  /* 0x000000ffff1d7224 */ /* 0x000fe200078e00ff */
[----:B------:R-:W-:Y:S01]  /*0af0*/  UMOV UR4, URZ ;  /* 0x000000ff00047c82 */ /* 0x000fe20008000000 */
[----:B------:R-:W-:-:S07]  /*0b00*/  IMAD.MOV.U32 R27, RZ, RZ, RZ ;  /* 0x000000ffff1b7224 */ /* 0x000fce00078e00ff */
.L_x_20:
[----:B------:R-:W1:Y:S02]  /*0b10*/  LDC.64 R16, c[0x4][0x8] ;  /* 0x01000200ff107b82 */ /* 0x000e640000000a00 */
[----:B-1----:R-:W-:-:S06]  /*0b20*/  IMAD.WIDE.U32 R16, R27, 0x4, R16 ;  /* 0x000000041b107825 */ /* 0x002fcc00078e0010 */
[----:B------:R-:W2:Y:S01]  /*0b30*/  LDG.E.CONSTANT R16, desc[UR6][R16.64] ;  /* 0x0000000610107981 */ /* 0x000ea2000c1e9900 */
[C---:B------:R-:W-:Y:S02]  /*0b40*/  IMAD.SHL.U32 R26, R27.reuse, 0x4, RZ ;  /* 0x000000041b1a7824 */ /* 0x040fe400078e00ff */
[----:B------:R-:W-:-:S03]  /*0b50*/  VIADD R27, R27, 0x1 ;  /* 0x000000011b1b7836 */ /* 0x000fc60000000000 */
[C---:B------:R-:W-:Y:S02]  /*0b60*/  ISETP.EQ.AND P5, PT, R26.reuse, RZ, PT ;  /* 0x000000ff1a00720c */ /* 0x040fe40003fa2270 */
[C---:B------:R-:W-:Y:S02]  /*0b70*/  ISETP.EQ.AND P1, PT, R26.reuse, 0x8, PT ;  /* 0x000000081a00780c */ /* 0x040fe40003f22270 */
[C---:B------:R-:W-:Y:S02]  /*0b80*/  ISETP.EQ.AND P2, PT, R26.reuse, 0xc, PT ;  /* 0x0000000c1a00780c */ /* 0x040fe40003f42270 */
[C---:B------:R-:W-:Y:S02]  /*0b90*/  ISETP.EQ.AND P3, PT, R26.reuse, 0x10, PT ;  /* 0x000000101a00780c */ /* 0x040fe40003f62270 */
[----:B------:R-:W-:Y:S01]  /*0ba0*/  ISETP.EQ.AND P4, PT, R26, 0x14, PT ;  /* 0x000000141a00780c */ /* 0x000fe20003f82270 */
[----:B--2---:R-:W-:-:S03]  /*0bb0*/  IMAD.WIDE.U32 R16, R16, R9, RZ ;  /* 0x0000000910107225 */ /* 0x004fc600078e00ff */
[----:B------:R-:W-:-:S04]  /*0bc0*/  IADD3 R28, P0, PT, R16, R29, RZ ;  /* 0x0000001d101c7210 */ /* 0x000fc80007f1e0ff */
[----:B------:R-:W-:Y:S01]  /*0bd0*/  @P5 MOV R13, R28 ;  /* 0x0000001c000d5202 */ /* 0x000fe20000000f00 */
[--C-:B------:R-:W-:Y:S01]  /*0be0*/  @P1 IMAD.MOV.U32 R19, RZ, RZ, R28.reuse ;  /* 0x000000ffff131224 */ /* 0x100fe200078e001c */
[----:B------:R-:W-:Y:S01]  /*0bf0*/  ISETP.NE.AND P5, PT, R27, 0x6, PT ;  /* 0x000000061b00780c */ /* 0x000fe20003fa5270 */
[--C-:B------:R-:W-:Y:S01]  /*0c00*/  @P2 IMAD.MOV.U32 R20, RZ, RZ, R28.reuse ;  /* 0x000000ffff142224 */ /* 0x100fe200078e001c */
[----:B------:R-:W-:Y:S01]  /*0c10*/  IADD3.X R29, PT, PT, R17, UR4, RZ, P0, !PT ;  /* 0x00000004111d7c10 */ /* 0x000fe200087fe4ff */
[--C-:B------:R-:W-:Y:S01]  /*0c20*/  @P3 IMAD.MOV.U32 R21, RZ, RZ, R28.reuse ;  /* 0x000000ffff153224 */ /* 0x100fe200078e001c */
[----:B------:R-:W-:Y:S01]  /*0c30*/  ISETP.EQ.AND P0, PT, R26, 0x4, PT ;  /* 0x000000041a00780c */ /* 0x000fe20003f02270 */
[----:B------:R-:W-:-:S12]  /*0c40*/  @P4 IMAD.MOV.U32 R22, RZ, RZ, R28 ;  /* 0x000000ffff164224 */ /* 0x000fd800078e001c */
[----:B------:R-:W-:Y:S01]  /*0c50*/  @P0 IMAD.MOV.U32 R18, RZ, RZ, R28 ;  /* 0x000000ffff120224 */ /* 0x000fe200078e001c */
[----:B------:R-:W-:Y:S06]  /*0c60*/  @P5 BRA `(.L_x_20) ;  /* 0xfffffffc00a85947 */ /* 0x000fec000383ffff */
        /* <DEDUP_REMOVED lines=11> */
[----:B------:R-:W-:Y:S01]  /*0d20*/  @P4 IMAD.MOV.U32 R16, RZ, RZ, R18 ;  /* 0x000000ffff104224 */ /* 0x000fe200078e0012 */
[----:B------:R-:W-:Y:S01]  /*0d30*/  ISETP.EQ.AND P4, PT, R11, RZ, PT ;  /* 0x000000ff0b00720c */ /* 0x000fe20003f82270 */
[--C-:B------:R-:W-:Y:S01]  /*0d40*/  @P0 IMAD.MOV.U32 R16, RZ, RZ, R19.reuse ;  /* 0x000000ffff100224 */ /* 0x100fe200078e0013 */
[----:B------:R-:W-:Y:S01]  /*0d50*/  @P0 MOV R27, R18 ;  /* 0x00000012001b0202 */ /* 0x000fe20000000f00 */
[----:B------:R-:W-:Y:S02]  /*0d60*/  @P1 IMAD.MOV.U32 R27, RZ, RZ, R19 ;  /* 0x000000ffff1b1224 */ /* 0x000fe400078e0013 */
[----:B------:R-:W-:-:S02]  /*0d70*/  @P1 IMAD.MOV.U32 R16, RZ, RZ, R20 ;  /* 0x000000ffff101224 */ /* 0x000fc400078e0014 */
[----:B------:R-:W-:Y:S02]  /*0d80*/  @P2 IMAD.MOV.U32 R27, RZ, RZ, R20 ;  /* 0x000000ffff1b2224 */ /* 0x000fe400078e0014 */
[--C-:B------:R-:W-:Y:S02]  /*0d90*/  @P2 IMAD.MOV.U32 R16, RZ, RZ, R21.reuse ;  /* 0x000000ffff102224 */ /* 0x100fe400078e0015 */
[----:B------:R-:W-:Y:S02]  /*0da0*/  @P3 IMAD.MOV.U32 R27, RZ, RZ, R21 ;  /* 0x000000ffff1b3224 */ /* 0x000fe400078e0015 */
[--C-:B------:R-:W-:Y:S01]  /*0db0*/  @P3 IMAD.MOV.U32 R16, RZ, RZ, R22.reuse ;  /* 0x000000ffff103224 */ /* 0x100fe200078e0016 */
[----:B------:R-:W-:Y:S01]  /*0dc0*/  @P4 MOV R16, R29 ;  /* 0x0000001d00104202 */ /* 0x000fe20000000f00 */
[----:B------:R-:W-:Y:S02]  /*0dd0*/  @P4 IMAD.MOV.U32 R27, RZ, RZ, R22 ;  /* 0x000000ffff1b4224 */ /* 0x000fe400078e0016 */
[----:B------:R-:W-:Y:S01]  /*0de0*/  @P5 IMAD.MOV.U32 R27, RZ, RZ, R29 ;  /* 0x000000ffff1b5224 */ /* 0x000fe200078e001d */
[----:B------:R-:W-:Y:S06]  /*0df0*/  @!P6 BRA `(.L_x_22) ;  /* 0x000000000028e947 */ /* 0x000fec0003800000 */
[----:B------:R-:W-:Y:S01]  /*0e00*/  @P0 IMAD.MOV.U32 R17, RZ, RZ, R13 ;  /* 0x000000ffff110224 */ /* 0x000fe200078e000d */
[----:B------:R-:W-:Y:S01]  /*0e10*/  ISETP.EQ.AND P0, PT, R11, 0x8, PT ;  /* 0x000000080b00780c */ /* 0x000fe20003f02270 */
[----:B------:R-:W-:Y:S01]  /*0e20*/  @P1 IMAD.MOV.U32 R17, RZ, RZ, R18 ;  /* 0x000000ffff111224 */ /* 0x000fe200078e0012 */
[----:B------:R-:W-:Y:S01]  /*0e30*/  SHF.L.W.U32.HI R16, R27, R8, R16 ;  /* 0x000000081b107219 */ /* 0x000fe20000010e10 */
[----:B------:R-:W-:Y:S02]  /*0e40*/  @P2 IMAD.MOV.U32 R17, RZ, RZ, R19 ;  /* 0x000000ffff112224 */ /* 0x000fe400078e0013 */
[----:B------:R-:W-:Y:S02]  /*0e50*/  @P3 IMAD.MOV.U32 R17, RZ, RZ, R20 ;  /* 0x000000ffff113224 */ /* 0x000fe400078e0014 */
[----:B------:R-:W-:Y:S02]  /*0e60*/  @P4 IMAD.MOV.U32 R17, RZ, RZ, R21 ;  /* 0x000000ffff114224 */ /* 0x000fe400078e0015 */
[----:B------:R-:W-:-:S04]  /*0e70*/  @P5 IMAD.MOV.U32 R17, RZ, RZ, R22 ;  /* 0x000000ffff115224 */ /* 0x000fc800078e0016 */
[----:B------:R-:W-:-:S05]  /*0e80*/  @P0 IMAD.MOV.U32 R17, RZ, RZ, R29 ;  /* 0x000000ffff110224 */ /* 0x000fca00078e001d */
[----:B------:R-:W-:-:S07]  /*0e90*/  SHF.L.W.U32.HI R27, R17, R8, R27 ;  /* 0x00000008111b7219 */ /* 0x000fce0000010e1b */
.L_x_22:
[----:B------:R-:W-:Y:S05]  /*0ea0*/  BSYNC.RECONVERGENT B3 ;  /* 0x0000000000037941 */ /* 0x000fea0003800200 */
.L_x_21:
[--C-:B------:R-:W-:Y:S01]  /*0eb0*/  SHF.L.W.U32.HI R17, R27, 0x2, R16.reuse ;  /* 0x000000021b117819 */ /* 0x100fe20000010e10 */
[----:B------:R-:W-:Y:S01]  /*0ec0*/  UMOV UR4, 0x54442d19 ;  /* 0x54442d1900047882 */ /* 0x000fe20000000000 */
[----:B------:R-:W-:Y:S01]  /*0ed0*/  SHF.R.U32.HI R28, RZ, 0x1e, R16 ;  /* 0x0000001eff1c7819 */ /* 0x000fe20000011610 */
[----:B------:R-:W-:Y:S01]  /*0ee0*/  UMOV UR5, 0x3bf921fb ;  /* 0x3bf921fb00057882 */ /* 0x000fe20000000000 */
[----:B------:R-:W-:Y:S02]  /*0ef0*/  LOP3.LUT R26, R17, R4, RZ, 0x3c, !PT ;  /* 0x00000004111a7212 */ /* 0x000fe400078e3cff */
[----:B------:R-:W-:Y:S02]  /*0f00*/  SHF.L.U32 R16, R27, 0x2, RZ ;  /* 0x000000021b107819 */ /* 0x000fe400000006ff */
[----:B------:R-:W-:Y:S02]  /*0f10*/  ISETP.GE.AND P0, PT, R26, RZ, PT ;  /* 0x000000ff1a00720c */ /* 0x000fe40003f06270 */
[----:B------:R-:W-:-:S02]  /*0f20*/  SHF.R.S32.HI R26, RZ, 0x1f, R17 ;  /* 0x0000001fff1a7819 */ /* 0x000fc40000011411 */
[----:B------:R-:W-:Y:S02]  /*0f30*/  LEA.HI R28, R17, R28, RZ, 0x1 ;  /* 0x0000001c111c7211 */ /* 0x000fe400078f08ff */
[C---:B------:R-:W-:Y:S02]  /*0f40*/  LOP3.LUT R17, R26.reuse, R17, RZ, 0x3c, !PT ;  /* 0x000000111a117212 */ /* 0x040fe400078e3cff */
[----:B------:R-:W-:Y:S02]  /*0f50*/  LOP3.LUT R16, R26, R16, RZ, 0x3c, !PT ;  /* 0x000000101a107212 */ /* 0x000fe400078e3cff */
[----:B------:R-:W-:-:S04]  /*0f60*/  ISETP.GE.AND P1, PT, R4, RZ, PT ;  /* 0x000000ff0400720c */ /* 0x000fc80003f26270 */
[----:B------:R-:W1:Y:S09]  /*0f70*/  I2F.F64.S64 R16, R16 ;  /* 0x0000001000107312 */ /* 0x000e720000301c00 */
[----:B------:R-:W-:Y:S01]  /*0f80*/  @!P1 IMAD.MOV R28, RZ, RZ, -R28 ;  /* 0x000000ffff1c9224 */ /* 0x000fe200078e0a1c */
[----:B-1----:R-:W-:-:S10]  /*0f90*/  DMUL R26, R16, UR4 ;  /* 0x00000004101a7c28 */ /* 0x002fd40008000000 */
[----:B------:R-:W1:Y:S02]  /*0fa0*/  F2F.F32.F64 R26, R26 ;  /* 0x0000001a001a7310 */ /* 0x000e640000301000 */
[----:B-1----:R-:W-:-:S07]  /*0fb0*/  FSEL R29, -R26, R26, !P0 ;  /* 0x0000001a1a1d7208 */ /* 0x002fce0004000100 */
.L_x_19:
[----:B------:R-:W-:Y:S05]  /*0fc0*/  BSYNC.RECONVERGENT B2 ;  /* 0x0000000000027941 */ /* 0x000fea0003800200 */
.L_x_18:
[C---:B------:R-:W-:Y:S01]  /*0fd0*/  LOP3.LUT R16, R28.reuse, 0x1, RZ, 0xc0, !PT ;  /* 0x000000011c107812 */ /* 0x040fe200078ec0ff */
[----:B------:R-:W-:Y:S01]  /*0fe0*/  FMUL R17, R29, R29 ;  /* 0x0000001d1d117220 */ /* 0x000fe20000400000 */
[----:B------:R-:W-:Y:S02]  /*0ff0*/  VIADD R27, R28, 0x1 ;  /* 0x000000011c1b7836 */ /* 0x000fe40000000000 */
[----:B------:R-:W-:Y:S01]  /*1000*/  ISETP.NE.U32.AND P0, PT, R16, 0x1, PT ;  /* 0x000000011000780c */ /* 0x000fe20003f05070 */
[----:B------:R-:W-:Y:S02]  /*1010*/  IMAD.MOV.U32 R16, RZ, RZ, 0x37cbac00 ;  /* 0x37cbac00ff107424 */ /* 0x000fe400078e00ff */
[----:B------:R-:W-:Y:S01]  /*1020*/  VIADD R7, R7, 0x1 ;  /* 0x0000000107077836 */ /* 0x000fe20000000000 */
[----:B------:R-:W-:Y:S01]  /*1030*/  FSEL R26, R23, 0.0083327032625675201416, P0 ;  /* 0x3c0885e4171a7808 */ /* 0x000fe20000000000 */
[----:B------:R-:W-:Y:S01]  /*1040*/  FFMA R16, R17, R16, -0.0013887860113754868507 ;  /* 0xbab607ed11107423 */ /* 0x000fe20000000010 */
[----:B------:R-:W-:-:S02]  /*1050*/  FSEL R23, -R24, -0.16666662693023681641, P0 ;  /* 0xbe2aaaa818177808 */ /* 0x000fc40000000100 */
[----:B------:R-:W-:Y:S02]  /*1060*/  LOP3.LUT R24, R5, 0xff, RZ, 0xc0, !PT ;  /* 0x000000ff05187812 */ /* 0x000fe400078ec0ff */
[----:B------:R-:W-:Y:S02]  /*1070*/  FSEL R16, R16, -0.00019574658654164522886, P0 ;  /* 0xb94d415310107808 */ /* 0x000fe40000000000 */
[----:B------:R-:W-:-:S03]  /*1080*/  LOP3.LUT P1, RZ, R27, 0x2, RZ, 0xc0, !PT ;  /* 0x000000021bff7812 */ /* 0x000fc6000782c0ff */
[----:B------:R-:W-:Y:S01]  /*1090*/  FFMA R26, R17, R16, R26 ;  /* 0x00000010111a7223 */ /* 0x000fe2000000001a */
[----:B------:R-:W-:Y:S02]  /*10a0*/  FSEL R16, R29, 1, !P0 ;  /* 0x3f8000001d107808 */ /* 0x000fe40004000000 */
[----:B------:R-:W-:Y:S01]  /*10b0*/  ISETP.NE.AND P0, PT, R7, R24, PT ;  /* 0x000000180700720c */ /* 0x000fe20003f05270 */
[C---:B------:R-:W-:Y:S02]  /*10c0*/  FFMA R23, R17.reuse, R26, R23 ;  /* 0x0000001a11177223 */ /* 0x040fe40000000017 */
[----:B------:R-:W-:-:S04]  /*10d0*/  FFMA R17, R17, R16, RZ ;  /* 0x0000001011117223 */ /* 0x000fc800000000ff */
[----:B------:R-:W-:-:S04]  /*10e0*/  FFMA R16, R17, R23, R16 ;  /* 0x0000001711107223 */ /* 0x000fc80000000010 */
[----:B------:R-:W-:-:S04]  /*10f0*/  @P1 FADD R16, RZ, -R16 ;  /* 0x80000010ff101221 */ /* 0x000fc80000000000 */
[----:B------:R-:W-:Y:S01]  /*1100*/  FFMA R2, R25, R16, R2 ;  /* 0x0000001019027223 */ /* 0x000fe20000000002 */
[----:B------:R-:W-:Y:S06]  /*1110*/  @P0 BRA `(.L_x_23) ;  /* 0xfffffff000bc0947 */ /* 0x000fec000383ffff */
.L_x_12:
[----:B------:R-:W-:Y:S05]  /*1120*/  BSYNC.RECONVERGENT B0 ;  /* 0x0000000000007941 */ /* 0x000fea0003800200 */
.L_x_11:
[----:B------:R-:W1:Y:S01]  /*1130*/  LDC.64 R6, c[0x0][0x388] ;  /* 0x0000e200ff067b82 */ /* 0x000e620000000a00 */
[----:B------:R-:W-:Y:S02]  /*1140*/  IMAD.IADD R9, R3, 0x1, R14 ;  /* 0x0000000103097824 */ /* 0x000fe400078e020e */
[C---:B0-----:R-:W-:Y:S02]  /*1150*/  IMAD.IADD R3, R0.reuse, 0x1, R3 ;  /* 0x0000000100037824 */ /* 0x041fe400078e0203 */
[----:B------:R-:W-:-:S03]  /*1160*/  IMAD.IADD R5, R0, 0x1, R5 ;  /* 0x0000000100057824 */ /* 0x000fc600078e0205 */
[----:B------:R-:W-:Y:S01]  /*1170*/  ISETP.GE.AND P0, PT, R3, R15, PT ;  /* 0x0000000f0300720c */ /* 0x000fe20003f06270 */
[----:B-1----:R-:W-:-:S05]  /*1180*/  IMAD.WIDE.U32 R6, R9, 0x4, R6 ;  /* 0x0000000409067825 */ /* 0x002fca00078e0006 */
[----:B------:R1:W-:Y:S07]  /*1190*/  STG.E desc[UR6][R6.64], R2 ;  /* 0x0000000206007986 */ /* 0x0003ee000c101906 */
[----:B------:R-:W-:Y:S05]  /*11a0*/  @!P0 BRA `(.L_x_24) ;  /* 0xfffffff000188947 */ /* 0x000fea000383ffff */
.L_x_10:
[----:B------:R-:W-:Y:S05]  /*11b0*/  BSYNC.RECONVERGENT B1 ;  /* 0x0000000000017941 */ /* 0x000fea0003800200 */
.L_x_9:
[----:B------:R-:W-:Y:S06]  /*11c0*/  BAR.SYNC.DEFER_BLOCKING 0x0 ;  /* 0x0000000000007b1d */ /* 0x000fec0000010000 */
[----:B------:R-:W-:Y:S05]  /*11d0*/  BRA `(.L_x_25) ;  /* 0xffffffec00947947 */ /* 0x000fea000383ffff */
.L_x_26:
        /* <DEDUP_REMOVED lines=10> */
.L_x_117:


//--------------------- .text._Z30computeKernelDynamicLargeBatchPKfPfi --------------------------
	.section	.text._Z30computeKernelDynamicLargeBatchPKfPfi,"ax",@progbits
	.align	128
        .global         _Z30computeKernelDynamicLargeBatchPKfPfi
        .type           _Z30computeKernelDynamicLargeBatchPKfPfi,@function
        .size           _Z30computeKernelDynamicLargeBatchPKfPfi,(.L_x_118 - _Z30computeKernelDynamicLargeBatchPKfPfi)
        .other          _Z30computeKernelDynamicLargeBatchPKfPfi,@"STO_CUDA_ENTRY STV_DEFAULT"
_Z30computeKernelDynamicLargeBatchPKfPfi:
.text._Z30computeKernelDynamicLargeBatchPKfPfi:
[----:B------:R-:W-:Y:S01]  /*0000*/  LDC R1, c[0x0][0x37c] ;  /* 0x0000df00ff017b82 */ /* 0x000fe20000000800 */
[----:B------:R-:W0:Y:S01]  /*0010*/  S2R R14, SR_TID.X ;  /* 0x00000000000e7919 */ /* 0x000e220000002100 */
[----:B------:R-:W-:Y:S01]  /*0020*/  VOTE.ANY R0, PT, PT ;  /* 0x0000000000007806 */ /* 0x000fe200038e0100 */
[----:B------:R-:W1:Y:S02]  /*0030*/  LDCU.64 UR6, c[0x0][0x358] ;  /* 0x00006b00ff0677ac */ /* 0x000e640008000a00 */
[----:B01----:R-:W-:-:S07]  /*0040*/  LOP3.LUT R14, R14, 0x1f, RZ, 0xc0, !PT ;  /* 0x0000001f0e0e7812 */ /* 0x003fce00078ec0ff */
.L_x_81:
[----:B------:R-:W-:Y:S01]  /*0050*/  ISETP.NE.AND P0, PT, R14, RZ, PT ;  /* 0x000000ff0e00720c */ /* 0x000fe20003f05270 */
[----:B------:R-:W-:-:S12]  /*0060*/  BSSY.RECONVERGENT B0, `(.L_x_27) ;  /* 0x000000f000007945 */ /* 0x000fd80003800200 */
[----:B0-----:R-:W-:Y:S05]  /*0070*/  @P0 BRA `(.L_x_28) ;  /* 0x0000000000340947 */ /* 0x001fea0003800000 */
[----:B------:R-:W0:Y:S01]  /*0080*/  S2R R9, SR_LANEID ;  /* 0x0000000000097919 */ /* 0x000e220000000000 */
[----:B------:R-:W-:Y:S01]  /*0090*/  VOTEU.ANY UR4, UPT, PT ;  /* 0x0000000000047886 */ /* 0x000fe200038e0100 */
[----:B------:R-:W1:Y:S01]  /*00a0*/  LDC.64 R10, c[0x4][RZ] ;  /* 0x01000000ff0a7b82 */ /* 0x000e620000000a00 */
[----:B------:R-:W0:Y:S08]  /*00b0*/  FLO.U32 R12, UR4 ;  /* 0x00000004000c7d00 */ /* 0x000e3000080e0000 */
[----:B------:R-:W2:Y:S01]  /*00c0*/  POPC R3, UR4 ;  /* 0x0000000400037d09 */ /* 0x000ea20008000000 */
[----:B0-----:R-:W-:Y:S01]  /*00d0*/  ISETP.EQ.U32.AND P0, PT, R12, R9, PT ;  /* 0x000000090c00720c */ /* 0x001fe20003f02070 */
[----:B--2---:R-:W-:-:S12]  /*00e0*/  IMAD.SHL.U32 R9, R3, 0x80, RZ ;  /* 0x0000008003097824 */ /* 0x004fd800078e00ff */
[----:B-1----:R-:W2:Y:S01]  /*00f0*/  @P0 ATOMG.E.ADD.STRONG.GPU PT, R9, desc[UR6][R10.64], R9 ;  /* 0x800000090a0909a8 */ /* 0x002ea200081ef106 */
[----:B------:R-:W0:Y:S02]  /*0100*/  S2R R13, SR_LTMASK ;  /* 0x00000000000d7919 */ /* 0x000e240000003900 */
[----:B0-----:R-:W-:-:S04]  /*0110*/  LOP3.LUT R13, R13, UR4, RZ, 0xc0, !PT ;  /* 0x000000040d0d7c12 */ /* 0x001fc8000f8ec0ff */
[----:B------:R-:W0:Y:S01]  /*0120*/  POPC R16, R13 ;  /* 0x0000000d00107309 */ /* 0x000e220000000000 */
[----:B--2---:R-:W0:Y:S02]  /*0130*/  SHFL.IDX PT, R3, R9, R12, 0x1f ;  /* 0x00001f0c09037589 */ /* 0x004e2400000e0000 */
[----:B0-----:R-:W-:-:S07]  /*0140*/  IMAD R3, R16, 0x80, R3 ;  /* 0x0000008010037824 */ /* 0x001fce00078e0203 */
.L_x_28:
[----:B------:R-:W-:Y:S05]  /*0150*/  BSYNC.RECONVERGENT B0 ;  /* 0x0000000000007941 */ /* 0x000fea0003800200 */
.L_x_27:
[----:B------:R-:W0:Y:S01]  /*0160*/  SHFL.IDX PT, R3, R3, RZ, 0x1f ;  /* 0x00001fff03037589 */ /* 0x000e2200000e0000 */
[----:B------:R-:W1:Y:S01]  /*0170*/  LDCU UR4, c[0x0][0x390] ;  /* 0x00007200ff0477ac */ /* 0x000e620008000800 */
[----:B0-----:R-:W-:-:S05]  /*0180*/  IMAD.IADD R9, R14, 0x1, R3 ;  /* 0x000000010e097824 */ /* 0x001fca00078e0203 */
[----:B-1----:R-:W-:-:S13]  /*0190*/  ISETP.GE.U32.AND P0, PT, R9, UR4, PT ;  /* 0x0000000409007c0c */ /* 0x002fda000bf06070 */
[----:B------:R-:W-:Y:S05]  /*01a0*/  @P0 EXIT ;  /* 0x000000000000094d */ /* 0x000fea0003800000 */
[----:B------:R-:W-:Y:S01]  /*01b0*/  LOP3.LUT P0, RZ, R9, 0xff, RZ, 0xc0, !PT ;  /* 0x000000ff09ff7812 */ /* 0x000fe2000780c0ff */
[----:B------:R-:W-:Y:S01]  /*01c0*/  BSSY.RECONVERGENT B0, `(.L_x_29) ;  /* 0x00000f7000007945 */ /* 0x000fe20003800200 */
[----:B------:R-:W-:-:S11]  /*01d0*/  IMAD.MOV.U32 R10, RZ, RZ, RZ ;  /* 0x000000ffff0a7224 */ /* 0x000fd600078e00ff */
[----:B------:R-:W-:Y:S05]  /*01e0*/  @!P0 BRA `(.L_x_30) ;  /* 0x0000000c00d08947 */ /* 0x000fea0003800000 */
[----:B------:R-:W0:Y:S02]  /*01f0*/  LDC.64 R14, c[0x0][0x380] ;  /* 0x0000e000ff0e7b82 */ /* 0x000e240000000a00 */
[----:B0-----:R-:W-:-:S05]  /*0200*/  IMAD.WIDE.U32 R14, R9, 0x4, R14 ;  /* 0x00000004090e7825 */ /* 0x001fca00078e000e */
[----:B------:R-:W2:Y:S01]  /*0210*/  LDG.E R11, desc[UR6][R14.64] ;  /* 0x000000060e0b7981 */ /* 0x000ea2000c1e1900 */
[----:B------:R-:W-:Y:S02]  /*0220*/  IMAD.MOV.U32 R10, RZ, RZ, RZ ;  /* 0x000000ffff0a7224 */ /* 0x000fe400078e00ff */
[C---:B--2---:R-:W-:Y:S01]  /*0230*/  FMUL R16, R11.reuse, 0.63661974668502807617 ;  /* 0x3f22f9830b107820 */ /* 0x044fe20000400000 */
[----:B------:R-:W-:Y:S01]  /*0240*/  SHF.R.U32.HI R18, RZ, 0x17, R11 ;  /* 0x00000017ff127819 */ /* 0x000fe2000001160b */
[C---:B------:R-:W-:Y:S01]  /*0250*/  IMAD.SHL.U32 R19, R11.reuse, 0x100, RZ ;  /* 0x000001000b137824 */ /* 0x040fe200078e00ff */
[C---:B------:R-:W-:Y:S02]  /*0260*/  FSETP.GE.AND P0, PT, |R11|.reuse, 105615, PT ;  /* 0x47ce47800b00780b */ /* 0x040fe40003f06200 */
[----:B------:R-:W-:Y:S01]  /*0270*/  LOP3.LUT R17, R18, 0xe0, RZ, 0xc0, !PT ;  /* 0x000000e012117812 */ /* 0x000fe200078ec0ff */
[----:B------:R-:W0:Y:S01]  /*0280*/  F2I.NTZ R16, R16 ;  /* 0x0000001000107305 */ /* 0x000e220000203100 */
[----:B------:R-:W-:-:S02]  /*0290*/  FSETP.EQ.OR P1, PT, |R11|, +INF , !P0 ;  /* 0x7f8000000b00780b */ /* 0x000fc40004722600 */
[----:B------:R-:W-:Y:S01]  /*02a0*/  LOP3.LUT R18, R18, 0x1f, RZ, 0xc0, !PT ;  /* 0x0000001f12127812 */ /* 0x000fe200078ec0ff */
[----:B------:R-:W-:Y:S01]  /*02b0*/  VIADD R17, R17, 0xffffff80 ;  /* 0xffffff8011117836 */ /* 0x000fe20000000000 */
[----:B------:R-:W-:Y:S02]  /*02c0*/  P2R R22, PR, RZ, 0x2 ;  /* 0x00000002ff167803 */ /* 0x000fe40000000000 */
[----:B------:R-:W-:Y:S02]  /*02d0*/  LOP3.LUT R19, R19, 0x80000000, RZ, 0xfc, !PT ;  /* 0x8000000013137812 */ /* 0x000fe400078efcff */
[----:B------:R-:W-:-:S05]  /*02e0*/  SHF.R.U32.HI R17, RZ, 0x5, R17 ;  /* 0x00000005ff117819 */ /* 0x000fca0000011611 */
[----:B------:R-:W-:Y:S01]  /*02f0*/  IMAD.U32 R21, R17, -0x4, RZ ;  /* 0xfffffffc11157824 */ /* 0x000fe200078e00ff */
[----:B0-----:R-:W-:Y:S02]  /*0300*/  I2FP.F32.S32 R12, R16 ;  /* 0x00000010000c7245 */ /* 0x001fe40000201400 */
[----:B------:R-:W-:-:S03]  /*0310*/  SEL R20, R16, RZ, !P0 ;  /* 0x000000ff10147207 */ /* 0x000fc60004000000 */
[----:B------:R-:W-:-:S04]  /*0320*/  FFMA R13, R12, -1.5707962512969970703, R11 ;  /* 0xbfc90fda0c0d7823 */ /* 0x000fc8000000000b */
[----:B------:R-:W-:-:S04]  /*0330*/  FFMA R13, R12, -7.5497894158615963534e-08, R13 ;  /* 0xb3a221680c0d7823 */ /* 0x000fc8000000000d */
[----:B------:R-:W-:Y:S01]  /*0340*/  FFMA R12, R12, -5.3903029534742383927e-15, R13 ;  /* 0xa7c234c50c0c7823 */ /* 0x000fe2000000000d */
[----:B------:R-:W-:Y:S02]  /*0350*/  IMAD.MOV.U32 R13, RZ, RZ, RZ ;  /* 0x000000ffff0d7224 */ /* 0x000fe400078e00ff */
[----:B------:R-:W-:-:S07]  /*0360*/  @P0 FMUL R12, RZ, R11 ;  /* 0x0000000bff0c0220 */ /* 0x000fce0000400000 */
.L_x_41:
[----:B------:R-:W-:Y:S01]  /*0370*/  ISETP.NE.AND P0, PT, R22, RZ, PT ;  /* 0x000000ff1600720c */ /* 0x000fe20003f05270 */
[----:B------:R-:W-:Y:S01]  /*0380*/  BSSY.RECONVERGENT B1, `(.L_x_31) ;  /* 0x000005b000017945 */ /* 0x000fe20003800200 */
[----:B------:R-:W-:Y:S01]  /*0390*/  IMAD.MOV.U32 R24, RZ, RZ, R20 ;  /* 0x000000ffff187224 */ /* 0x000fe200078e0014 */
[----:B------:R-:W-:-:S10]  /*03a0*/  MOV R23, R12 ;  /* 0x0000000c00177202 */ /* 0x000fd40000000f00 */
[----:B------:R-:W-:Y:S05]  /*03b0*/  @P0 BRA `(.L_x_32) ;  /* 0x00000004005c0947 */ /* 0x000fea0003800000 */
[----:B------:R-:W-:Y:S01]  /*03c0*/  IMAD.MOV.U32 R25, RZ, RZ, RZ ;  /* 0x000000ffff197224 */ /* 0x000fe200078e00ff */
[----:B------:R-:W0:Y:S01]  /*03d0*/  LDCU.64 UR8, c[0x4][0x8] ;  /* 0x01000100ff0877ac */ /* 0x000e220008000a00 */
[----:B------:R-:W-:Y:S01]  /*03e0*/  IMAD.MOV.U32 R23, RZ, RZ, RZ ;  /* 0x000000ffff177224 */ /* 0x000fe200078e00ff */
[----:B------:R-:W-:Y:S01]  /*03f0*/  UMOV UR5, URZ ;  /* 0x000000ff00057c82 */ /* 0x000fe20008000000 */
[----:B------:R-:W-:-:S05]  /*0400*/  UMOV UR4, URZ ;  /* 0x000000ff00047c82 */ /* 0x000fca0008000000 */
.L_x_33:
[----:B0-----:R-:W-:Y:S02]  /*0410*/  IMAD.U32 R14, RZ, RZ, UR8 ;  /* 0x00000008ff0e7e24 */ /* 0x001fe4000f8e00ff */
        /* <DEDUP_REMOVED lines=17> */
[----:B------:R-:W-:Y:S01]  /*0530*/  IADD3 R23, PT, PT, R23, 0x4, RZ ;  /* 0x0000000417177810 */ /* 0x000fe20007ffe0ff */
[--C-:B------:R-:W-:Y:S02]  /*0540*/  @P3 IMAD.MOV.U32 R6, RZ, RZ, R16.reuse ;  /* 0x000000ffff063224 */ /* 0x100fe400078e0010 */
[--C-:B------:R-:W-:Y:S02]  /*0550*/  @P4 IMAD.MOV.U32 R7, RZ, RZ, R16.reuse ;  /* 0x000000ffff074224 */ /* 0x100fe400078e0010 */
[----:B------:R-:W-:-:S06]  /*0560*/  @P5 IMAD.MOV.U32 R8, RZ, RZ, R16 ;  /* 0x000000ffff085224 */ /* 0x000fcc00078e0010 */
[----:B------:R-:W-:Y:S01]  /*0570*/  @P2 IMAD.MOV.U32 R5, RZ, RZ, R16 ;  /* 0x000000ffff052224 */ /* 0x000fe200078e0010 */
[----:B------:R-:W-:Y:S06]  /*0580*/  BRA.U UP0, `(.L_x_33) ;  /* 0xfffffffd00a07547 */ /* 0x000fec000b83ffff */
[----:B------:R-:W-:Y:S01]  /*0590*/  SHF.R.U32.HI R14, RZ, 0x17, R11 ;  /* 0x00000017ff0e7819 */ /* 0x000fe2000001160b */
[----:B------:R-:W-:Y:S01]  /*05a0*/  BSSY.RECONVERGENT B2, `(.L_x_34) ;  /* 0x0000027000027945 */ /* 0x000fe20003800200 */
[----:B------:R-:W-:Y:S02]  /*05b0*/  ISETP.NE.AND P6, PT, R18, RZ, PT ;  /* 0x000000ff1200720c */ /* 0x000fe40003fc5270 */
[----:B------:R-:W-:-:S05]  /*05c0*/  LOP3.LUT R14, R14, 0xe0, RZ, 0xc0, !PT ;  /* 0x000000e00e0e7812 */ /* 0x000fca00078ec0ff */
[----:B------:R-:W-:-:S05]  /*05d0*/  VIADD R14, R14, 0xffffff80 ;  /* 0xffffff800e0e7836 */ /* 0x000fca0000000000 */
[----:B------:R-:W-:-:S05]  /*05e0*/  SHF.R.U32.HI R14, RZ, 0x5, R14 ;  /* 0x00000005ff0e7819 */ /* 0x000fca000001160e */
[----:B------:R-:W-:-:S05]  /*05f0*/  IMAD.U32 R16, R14, -0x4, RZ ;  /* 0xfffffffc0e107824 */ /* 0x000fca00078e00ff */
[C---:B------:R-:W-:Y:S02]  /*0600*/  ISETP.EQ.AND P3, PT, R16.reuse, -0x18, PT ;  /* 0xffffffe81000780c */ /* 0x040fe40003f62270 */
[C---:B------:R-:W-:Y:S02]  /*0610*/  ISETP.EQ.AND P4, PT, R16.reuse, -0x14, PT ;  /* 0xffffffec1000780c */ /* 0x040fe40003f82270 */
[C---:B------:R-:W-:Y:S02]  /*0620*/  ISETP.EQ.AND P0, PT, R16.reuse, -0x10, PT ;  /* 0xfffffff01000780c */ /* 0x040fe40003f02270 */
[C---:B------:R-:W-:Y:S02]  /*0630*/  ISETP.EQ.AND P1, PT, R16.reuse, -0xc, PT ;  /* 0xfffffff41000780c */ /* 0x040fe40003f22270 */
[C---:B------:R-:W-:Y:S02]  /*0640*/  ISETP.EQ.AND P2, PT, R16.reuse, -0x8, PT ;  /* 0xfffffff81000780c */ /* 0x040fe40003f42270 */
[----:B------:R-:W-:-:S03]  /*0650*/  ISETP.EQ.AND P5, PT, R16, 0x4, PT ;  /* 0x000000041000780c */ /* 0x000fc60003fa2270 */
[--C-:B------:R-:W-:Y:S01]  /*0660*/  @P3 IMAD.MOV.U32 R23, RZ, RZ, R2.reuse ;  /* 0x000000ffff173224 */ /* 0x100fe200078e0002 */
[C---:B------:R-:W-:Y:S01]  /*0670*/  ISETP.EQ.AND P3, PT, R16.reuse, -0x4, PT ;  /* 0xfffffffc1000780c */ /* 0x040fe20003f62270 */
[----:B------:R-:W-:Y:S02]  /*0680*/  @P4 IMAD.MOV.U32 R14, RZ, RZ, R2 ;  /* 0x000000ffff0e4224 */ /* 0x000fe400078e0002 */
[--C-:B------:R-:W-:Y:S01]  /*0690*/  @P4 IMAD.MOV.U32 R23, RZ, RZ, R4.reuse ;  /* 0x000000ffff174224 */ /* 0x100fe200078e0004 */
[----:B------:R-:W-:Y:S01]  /*06a0*/  ISETP.EQ.AND P4, PT, R16, RZ, PT ;  /* 0x000000ff1000720c */ /* 0x000fe20003f82270 */
[----:B------:R-:W-:Y:S02]  /*06b0*/  @P0 IMAD.MOV.U32 R14, RZ, RZ, R4 ;  /* 0x000000ffff0e0224 */ /* 0x000fe400078e0004 */
[--C-:B------:R-:W-:Y:S02]  /*06c0*/  @P0 IMAD.MOV.U32 R23, RZ, RZ, R5.reuse ;  /* 0x000000ffff170224 */ /* 0x100fe400078e0005 */
[----:B------:R-:W-:-:S02]  /*06d0*/  @P1 IMAD.MOV.U32 R14, RZ, RZ, R5 ;  /* 0x000000ffff0e1224 */ /* 0x000fc400078e0005 */
[--C-:B------:R-:W-:Y:S01]  /*06e0*/  @P1 IMAD.MOV.U32 R23, RZ, RZ, R6.reuse ;  /* 0x000000ffff171224 */ /* 0x100fe200078e0006 */
[----:B------:R-:W-:Y:S01]  /*06f0*/  @P2 MOV R23, R7 ;  /* 0x0000000700172202 */ /* 0x000fe20000000f00 */
[----:B------:R-:W-:Y:S02]  /*0700*/  @P2 IMAD.MOV.U32 R14, RZ, RZ, R6 ;  /* 0x000000ffff0e2224 */ /* 0x000fe400078e0006 */
[----:B------:R-:W-:Y:S02]  /*0710*/  @P3 IMAD.MOV.U32 R14, RZ, RZ, R7 ;  /* 0x000000ffff0e3224 */ /* 0x000fe400078e0007 */
[--C-:B------:R-:W-:Y:S02]  /*0720*/  @P3 IMAD.MOV.U32 R23, RZ, RZ, R8.reuse ;  /* 0x000000ffff173224 */ /* 0x100fe400078e0008 */
[----:B------:R-:W-:Y:S02]  /*0730*/  @P4 IMAD.MOV.U32 R14, RZ, RZ, R8 ;  /* 0x000000ffff0e4224 */ /* 0x000fe400078e0008 */
[----:B------:R-:W-:-:S02]  /*0740*/  @P4 IMAD.MOV.U32 R23, RZ, RZ, R25 ;  /* 0x000000ffff174224 */ /* 0x000fc400078e0019 */
        /* <DEDUP_REMOVED lines=8> */
[----:B------:R-:W-:Y:S01]  /*07d0*/  @P4 IMAD.MOV.U32 R15, RZ, RZ, R7 ;  /* 0x000000ffff0f4224 */ /* 0x000fe200078e0007 */
[----:B------:R-:W-:-:S05]  /*07e0*/  @P5 MOV R15, R8 ;  /* 0x00000008000f5202 */ /* 0x000fca0000000f00 */
[----:B------:R-:W-:-:S05]  /*07f0*/  @P0 IMAD.MOV.U32 R15, RZ, RZ, R25 ;  /* 0x000000ffff0f0224 */ /* 0x000fca00078e0019 */
[----:B------:R-:W-:-:S07]  /*0800*/  SHF.L.W.U32.HI R14, R15, R18, R14 ;  /* 0x000000120f0e7219 */ /* 0x000fce0000010e0e */
.L_x_35:
[----:B------:R-:W-:Y:S05]  /*0810*/  BSYNC.RECONVERGENT B2 ;  /* 0x0000000000027941 */ /* 0x000fea0003800200 */
.L_x_34:
        /* <DEDUP_REMOVED lines=10> */
[----:B------:R-:W0:Y:S01]  /*08c0*/  I2F.F64.S64 R14, R14 ;  /* 0x0000000e000e7312 */ /* 0x000e220000301c00 */
[----:B------:R-:W-:Y:S02]  /*08d0*/  LEA.HI R24, R24, R23, RZ, 0x1 ;  /* 0x0000001718187211 */ /* 0x000fe400078f08ff */
[----:B------:R-:W-:-:S03]  /*08e0*/  ISETP.GE.AND P1, PT, R25, RZ, PT ;  /* 0x000000ff1900720c */ /* 0x000fc60003f26270 */
[----:B------:R-:W-:Y:S01]  /*08f0*/  @!P0 IMAD.MOV R24, RZ, RZ, -R24 ;  /* 0x000000ffff188224 */ /* 0x000fe200078e0a18 */
[----:B0-----:R-:W-:-:S10]  /*0900*/  DMUL R16, R14, UR4 ;  /* 0x000000040e107c28 */ /* 0x001fd40008000000 */
[----:B------:R-:W0:Y:S02]  /*0910*/  F2F.F32.F64 R16, R16 ;  /* 0x0000001000107310 */ /* 0x000e240000301000 */
[----:B0-----:R-:W-:-:S07]  /*0920*/  FSEL R23, -R16, R16, !P1 ;  /* 0x0000001010177208 */ /* 0x001fce0004800100 */
.L_x_32:
[----:B------:R-:W-:Y:S05]  /*0930*/  BSYNC.RECONVERGENT B1 ;  /* 0x0000000000017941 */ /* 0x000fea0003800200 */
.L_x_31:
[----:B------:R-:W-:Y:S02]  /*0940*/  IMAD.MOV.U32 R15, RZ, RZ, 0x37cbac00 ;  /* 0x37cbac00ff0f7424 */ /* 0x000fe400078e00ff */
        /* <DEDUP_REMOVED lines=12> */
[----:B------:R-:W-:Y:S02]  /*0a10*/  FSEL R23, R23, 1, P0 ;  /* 0x3f80000017177808 */ /* 0x000fe40000000000 */
[----:B------:R-:W-:Y:S01]  /*0a20*/  FSEL R24, -R16, -0.16666662693023681641, !P0 ;  /* 0xbe2aaaa810187808 */ /* 0x000fe20004000100 */
[C---:B------:R-:W-:Y:S02]  /*0a30*/  FFMA R15, R14.reuse, R15, R17 ;  /* 0x0000000f0e0f7223 */ /* 0x040fe40000000011 */
[C---:B------:R-:W-:Y:S02]  /*0a40*/  FFMA R16, R14.reuse, R23, RZ ;  /* 0x000000170e107223 */ /* 0x040fe400000000ff */
[----:B------:R-:W-:Y:S01]  /*0a50*/  FFMA R15, R14, R15, R24 ;  /* 0x0000000f0e0f7223 */ /* 0x000fe20000000018 */
[----:B------:R-:W-:-:S03]  /*0a60*/  IMAD.MOV.U32 R24, RZ, RZ, R12 ;  /* 0x000000ffff187224 */ /* 0x000fc600078e000c */
[----:B------:R-:W-:-:S04]  /*0a70*/  FFMA R23, R16, R15, R23 ;  /* 0x0000000f10177223 */ /* 0x000fc80000000017 */
[----:B------:R-:W-:Y:S01]  /*0a80*/  @P1 FADD R23, RZ, -R23 ;  /* 0x80000017ff171221 */ /* 0x000fe20000000000 */
[----:B------:R-:W-:Y:S06]  /*0a90*/  @P2 BRA `(.L_x_37) ;  /* 0x0000000400382947 */ /* 0x000fec0003800000 */
[----:B------:R-:W-:Y:S01]  /*0aa0*/  IMAD.MOV.U32 R25, RZ, RZ, RZ ;  /* 0x000000ffff197224 */ /* 0x000fe200078e00ff */
[----:B------:R-:W-:Y:S01]  /*0ab0*/  MOV R27, RZ ;  /* 0x000000ff001b7202 */ /* 0x000fe20000000f00 */
[----:B------:R-:W-:-:S06]  /*0ac0*/  UMOV UR4, URZ ;  /* 0x000000ff00047c82 */ /* 0x000fcc0008000000 */
.L_x_38:
[----:B------:R-:W0:Y:S02]  /*0ad0*/  LDC.64 R14, c[0x4][0x8] ;  /* 0x01000200ff0e7b82 */ /* 0x000e240000000a00 */
[----:B0-----:R-:W-:-:S05]  /*0ae0*/  IMAD.WIDE.U32 R16, R27, 0x4, R14 ;  /* 0x000000041b107825 */ /* 0x001fca00078e000e */
        /* <DEDUP_REMOVED lines=10> */
[----:B------:R-:W-:Y:S01]  /*0b90*/  IADD3.X R25, PT, PT, R15, UR4, RZ, P0, !PT ;  /* 0x000000040f197c10 */ /* 0x000fe200087fe4ff */
[--C-:B------:R-:W-:Y:S01]  /*0ba0*/  @P5 IMAD.MOV.U32 R2, RZ, RZ, R14.reuse ;  /* 0x000000ffff025224 */ /* 0x100fe200078e000e */
[----:B------:R-:W-:Y:S01]  /*0bb0*/  ISETP.NE.AND P5, PT, R27, 0x6, PT ;  /* 0x000000061b00780c */ /* 0x000fe20003fa5270 */
[--C-:B------:R-:W-:Y:S01]  /*0bc0*/  @P4 IMAD.MOV.U32 R4, RZ, RZ, R14.reuse ;  /* 0x000000ffff044224 */ /* 0x100fe200078e000e */
[----:B------:R-:W-:Y:S01]  /*0bd0*/  ISETP.EQ.AND P0, PT, R24, 0x14, PT ;  /* 0x000000141800780c */ /* 0x000fe20003f02270 */
[--C-:B------:R-:W-:Y:S02]  /*0be0*/  @P3 IMAD.MOV.U32 R5, RZ, RZ, R14.reuse ;  /* 0x000000ffff053224 */ /* 0x100fe400078e000e */
[--C-:B------:R-:W-:Y:S02]  /*0bf0*/  @P2 IMAD.MOV.U32 R6, RZ, RZ, R14.reuse ;  /* 0x000000ffff062224 */ /* 0x100fe400078e000e */
[----:B------:R-:W-:-:S08]  /*0c00*/  @P1 IMAD.MOV.U32 R7, RZ, RZ, R14 ;  /* 0x000000ffff071224 */ /* 0x000fd000078e000e */
        /* <DEDUP_REMOVED lines=10> */
[----:B------:R-:W-:Y:S01]  /*0cb0*/  @P3 IMAD.MOV.U32 R27, RZ, RZ, R2 ;  /* 0x000000ffff1b3224 */ /* 0x000fe200078e0002 */
[C---:B------:R-:W-:Y:S01]  /*0cc0*/  ISETP.EQ.AND P3, PT, R21.reuse, -0x4, PT ;  /* 0xfffffffc1500780c */ /* 0x040fe20003f62270 */
[--C-:B------:R-:W-:Y:S01]  /*0cd0*/  @P4 IMAD.MOV.U32 R27, RZ, RZ, R4.reuse ;  /* 0x000000ffff1b4224 */ /* 0x100fe200078e0004 */
[----:B------:R-:W-:Y:S01]  /*0ce0*/  @P4 MOV R14, R2 ;  /* 0x00000002000e4202 */ /* 0x000fe20000000f00 */
[----:B------:R-:W-:Y:S01]  /*0cf0*/  @P0 IMAD.MOV.U32 R14, RZ, RZ, R4 ;  /* 0x000000ffff0e0224 */ /* 0x000fe200078e0004 */
[----:B------:R-:W-:Y:S01]  /*0d00*/  ISETP.EQ.AND P4, PT, R21, RZ, PT ;  /* 0x000000ff1500720c */ /* 0x000fe20003f82270 */
[--C-:B------:R-:W-:Y:S02]  /*0d10*/  @P0 IMAD.MOV.U32 R27, RZ, RZ, R5.reuse ;  /* 0x000000ffff1b0224 */ /* 0x100fe400078e0005 */
[----:B------:R-:W-:Y:S02]  /*0d20*/  @P1 IMAD.MOV.U32 R14, RZ, RZ, R5 ;  /* 0x000000ffff0e1224 */ /* 0x000fe400078e0005 */
[----:B------:R-:W-:-:S02]  /*0d30*/  @P1 IMAD.MOV.U32 R27, RZ, RZ, R6 ;  /* 0x000000ffff1b1224 */ /* 0x000fc400078e0006 */
[----:B------:R-:W-:Y:S02]  /*0d40*/  @P2 IMAD.MOV.U32 R14, RZ, RZ, R6 ;  /* 0x000000ffff0e2224 */ /* 0x000fe400078e0006 */
[--C-:B------:R-:W-:Y:S02]  /*0d50*/  @P2 IMAD.MOV.U32 R27, RZ, RZ, R7.reuse ;  /* 0x000000ffff1b2224 */ /* 0x100fe400078e0007 */
[----:B------:R-:W-:Y:S02]  /*0d60*/  @P3 IMAD.MOV.U32 R14, RZ, RZ, R7 ;  /* 0x000000ffff0e3224 */ /* 0x000fe400078e0007 */
[----:B------:R-:W-:Y:S01]  /*0d70*/  @P3 IMAD.MOV.U32 R27, RZ, RZ, R8 ;  /* 0x000000ffff1b3224 */ /* 0x000fe200078e0008 */
[----:B------:R-:W-:Y:S01]  /*0d80*/  @P4 MOV R14, R8 ;  /* 0x00000008000e4202 */ /* 0x000fe20000000f00 */
[--C-:B------:R-:W-:Y:S02]  /*0d90*/  @P4 IMAD.MOV.U32 R27, RZ, RZ, R25.reuse ;  /* 0x000000ffff1b4224 */ /* 0x100fe400078e0019 */
        /* <DEDUP_REMOVED lines=12> */
.L_x_40:
[----:B------:R-:W-:Y:S05]  /*0e60*/  BSYNC.RECONVERGENT B2 ;  /* 0x0000000000027941 */ /* 0x000fea0003800200 */
.L_x_39:
[C---:B------:R-:W-:Y:S01]  /*0e70*/  SHF.L.W.U32.HI R24, R14.reuse, 0x2, R27 ;  /* 0x000000020e187819 */ /* 0x040fe20000010e1b */
[----:B------:R-:W-:Y:S01]  /*0e80*/  UMOV UR4, 0x54442d19 ;  /* 0x54442d1900047882 */ /* 0x000fe20000000000 */
[----:B------:R-:W-:Y:S01]  /*0e90*/  SHF.L.U32 R14, R14, 0x2, RZ ;  /* 0x000000020e0e7819 */ /* 0x000fe200000006ff */
        /* <DEDUP_REMOVED lines=14> */
.L_x_37:
[----:B------:R-:W-:Y:S05]  /*0f80*/  BSYNC.RECONVERGENT B1 ;  /* 0x0000000000017941 */ /* 0x000fea0003800200 */
.L_x_36:
[----:B------:R-:W0:Y:S01]  /*0f90*/  S2R R14, SR_TID.X ;  /* 0x00000000000e7919 */ /* 0x000e220000002100 */
[C---:B------:R-:W-:Y:S01]  /*0fa0*/  LOP3.LUT R17, R25.reuse, 0x1, RZ, 0xc0, !PT ;  /* 0x0000000119117812 */ /* 0x040fe200078ec0ff */
[----:B------:R-:W-:Y:S02]  /*0fb0*/  IMAD.MOV.U32 R15, RZ, RZ, 0x37cbac00 ;  /* 0x37cbac00ff0f7424 */ /* 0x000fe400078e00ff */
[----:B------:R-:W-:Y:S01]  /*0fc0*/  FMUL R16, R24, R24 ;  /* 0x0000001818107220 */ /* 0x000fe20000400000 */
[----:B------:R-:W-:Y:S01]  /*0fd0*/  VIADD R25, R25, 0x1 ;  /* 0x0000000119197836 */ /* 0x000fe20000000000 */
[----:B------:R-:W-:Y:S01]  /*0fe0*/  ISETP.NE.U32.AND P0, PT, R17, 0x1, PT ;  /* 0x000000011100780c */ /* 0x000fe20003f05070 */
[----:B------:R-:W-:Y:S02]  /*0ff0*/  IMAD.MOV.U32 R17, RZ, RZ, 0x3d2aaabb ;  /* 0x3d2aaabbff117424 */ /* 0x000fe400078e00ff */
[----:B------:R-:W-:Y:S01]  /*1000*/  FFMA R15, R16, R15, -0.0013887860113754868507 ;  /* 0xbab607ed100f7423 */ /* 0x000fe2000000000f */
[----:B------:R-:W-:Y:S01]  /*1010*/  VIADD R13, R13, 0x1 ;  /* 0x000000010d0d7836 */ /* 0x000fe20000000000 */
[----:B------:R-:W-:Y:S01]  /*1020*/  LOP3.LUT P1, RZ, R25, 0x2, RZ, 0xc0, !PT ;  /* 0x0000000219ff7812 */ /* 0x000fe2000782c0ff */
[----:B------:R-:W-:Y:S01]  /*1030*/  IMAD.MOV.U32 R25, RZ, RZ, 0x3effffff ;  /* 0x3effffffff197424 */ /* 0x000fe200078e00ff */
[----:B------:R-:W-:-:S02]  /*1040*/  FSEL R17, R17, 0.0083327032625675201416, P0 ;  /* 0x3c0885e411117808 */ /* 0x000fc40000000000 */
[----:B------:R-:W-:Y:S02]  /*1050*/  FSEL R15, R15, -0.00019574658654164522886, P0 ;  /* 0xb94d41530f0f7808 */ /* 0x000fe40000000000 */
[----:B------:R-:W-:-:S03]  /*1060*/  FSEL R25, -R25, -0.16666662693023681641, P0 ;  /* 0xbe2aaaa819197808 */ /* 0x000fc60000000100 */
[----:B------:R-:W-:Y:S01]  /*1070*/  FFMA R17, R16, R15, R17 ;  /* 0x0000000f10117223 */ /* 0x000fe20000000011 */
[----:B------:R-:W-:-:S03]  /*1080*/  FSEL R15, R24, 1, !P0 ;  /* 0x3f800000180f7808 */ /* 0x000fc60004000000 */
[C---:B------:R-:W-:Y:S02]  /*1090*/  FFMA R17, R16.reuse, R17, R25 ;  /* 0x0000001110117223 */ /* 0x040fe40000000019 */
[----:B------:R-:W-:-:S04]  /*10a0*/  FFMA R16, R16, R15, RZ ;  /* 0x0000000f10107223 */ /* 0x000fc800000000ff */
[----:B------:R-:W-:Y:S01]  /*10b0*/  FFMA R15, R16, R17, R15 ;  /* 0x00000011100f7223 */ /* 0x000fe2000000000f */
[----:B0-----:R-:W-:-:S03]  /*10c0*/  LOP3.LUT R14, R14, 0x1f, RZ, 0xc0, !PT ;  /* 0x0000001f0e0e7812 */ /* 0x001fc600078ec0ff */
[----:B------:R-:W-:Y:S02]  /*10d0*/  @P1 FADD R15, RZ, -R15 ;  /* 0x8000000fff0f1221 */ /* 0x000fe40000000000 */
[----:B------:R-:W-:Y:S02]  /*10e0*/  IMAD.IADD R24, R14, 0x1, R3 ;  /* 0x000000010e187824 */ /* 0x000fe400078e0203 */
[----:B------:R-:W-:-:S03]  /*10f0*/  FFMA R10, R23, R15, R10 ;  /* 0x0000000f170a7223 */ /* 0x000fc6000000000a */
[----:B------:R-:W-:-:S04]  /*1100*/  LOP3.LUT R24, R24, 0xff, RZ, 0xc0, !PT ;  /* 0x000000ff18187812 */ /* 0x000fc800078ec0ff */
[----:B------:R-:W-:-:S13]  /*1110*/  ISETP.NE.AND P0, PT, R13, R24, PT ;  /* 0x000000180d00720c */ /* 0x000fda0003f05270 */
[----:B------:R-:W-:Y:S05]  /*1120*/  @P0 BRA `(.L_x_41) ;  /* 0xfffffff000900947 */ /* 0x000fea000383ffff */
.L_x_30:
[----:B------:R-:W-:Y:S05]  /*1130*/  BSYNC.RECONVERGENT B0 ;  /* 0x0000000000007941 */ /* 0x000fea0003800200 */
.L_x_29:
[----:B------:R-:W0:Y:S01]  /*1140*/  LDCU UR4, c[0x0][0x390] ;  /* 0x00007200ff0477ac */ /* 0x000e220008000800 */
[----:B------:R-:W1:Y:S01]  /*1150*/  LDC.64 R12, c[0x0][0x388] ;  /* 0x0000e200ff0c7b82 */ /* 0x000e620000000a00 */
[----:B------:R-:W-:-:S05]  /*1160*/  VIADD R15, R9, 0x20 ;  /* 0x00000020090f7836 */ /* 0x000fca0000000000 */
[----:B0-----:R-:W-:Y:S01]  /*1170*/  ISETP.GE.U32.AND P0, PT, R15, UR4, PT ;  /* 0x000000040f007c0c */ /* 0x001fe2000bf06070 */
[----:B-1----:R-:W-:-:S05]  /*1180*/  IMAD.WIDE.U32 R12, R9, 0x4, R12 ;  /* 0x00000004090c7825 */ /* 0x002fca00078e000c */
[----:B------:R0:W-:Y:S07]  /*1190*/  STG.E desc[UR6][R12.64], R10 ;  /* 0x0000000a0c007986 */ /* 0x0001ee000c101906 */
[----:B------:R-:W-:Y:S05]  /*11a0*/  @P0 EXIT ;  /* 0x000000000000094d */ /* 0x000fea0003800000 */
[----:B------:R-:W-:Y:S01]  /*11b0*/  LOP3.LUT P0, RZ, R15, 0xff, RZ, 0xc0, !PT ;  /* 0x000000ff0fff7812 */ /* 0x000fe2000780c0ff */
[----:B------:R-:W-:Y:S01]  /*11c0*/  BSSY.RECONVERGENT B0, `(.L_x_42) ;  /* 0x00000f4000007945 */ /* 0x000fe20003800200 */
[----:B0-----:R-:W-:-:S11]  /*11d0*/  IMAD.MOV.U32 R10, RZ, RZ, RZ ;  /* 0x000000ffff0a7224 */ /* 0x001fd600078e00ff */
[----:B------:R-:W-:Y:S05]  /*11e0*/  @!P0 BRA `(.L_x_43) ;  /* 0x0000000c00c48947 */ /* 0x000fea0003800000 */
[----:B------:R-:W0:Y:S02]  /*11f0*/  LDC.64 R10, c[0x0][0x380] ;  /* 0x0000e000ff0a7b82 */ /* 0x000e240000000a00 */
[----:B0-----:R-:W-:-:S06]  /*1200*/  IMAD.WIDE.U32 R10, R15, 0x4, R10 ;  /* 0x000000040f0a7825 */ /* 0x001fcc00078e000a */
[----:B------:R0:W2:Y:S02]  /*1210*/  LDG.E R11, desc[UR6][R10.64] ;  /* 0x000000060a0b7981 */ /* 0x0000a4000c1e1900 */
[----:B0-----:R-:W-:Y:S02]  /*1220*/  IMAD.MOV.U32 R10, RZ, RZ, RZ ;  /* 0x000000ffff0a7224 */ /* 0x001fe400078e00ff */
[C---:B--2---:R-:W-:Y:S01]  /*1230*/  FMUL R14, R11.reuse, 0.63661974668502807617 ;  /* 0x3f22f9830b0e7820 */ /* 0x044fe20000400000 */
[C---:B------:R-:W-:Y:S02]  /*1240*/  FSETP.GE.AND P0, PT, |R11|.reuse, 105615, PT ;  /* 0x47ce47800b00780b */ /* 0x040fe40003f06200 */
[C---:B------:R-:W-:Y:S02]  /*1250*/  SHF.L.U32 R20, R11.reuse, 0x8, RZ ;  /* 0x000000080b147819 */ /* 0x040fe400000006ff */
[----:B------:R-:W-:Y:S01]  /*1260*/  SHF.R.U32.HI R21, RZ, 0x17, R11 ;  /* 0x00000017ff157819 */ /* 0x000fe2000001160b */
[----:B------:R-:W0:Y:S01]  /*1270*/  F2I.NTZ R14, R14 ;  /* 0x0000000e000e7305 */ /* 0x000e220000203100 */
[----:B------:R-:W-:-:S02]  /*1280*/  FSETP.EQ.OR P1, PT, |R11|, +INF , !P0 ;  /* 0x7f8000000b00780b */ /* 0x000fc40004722600 */
[----:B------:R-:W-:Y:S02]  /*1290*/  LOP3.LUT R20, R20, 0x80000000, RZ, 0xfc, !PT ;  /* 0x8000000014147812 */ /* 0x000fe400078efcff */
[----:B------:R-:W-:Y:S02]  /*12a0*/  P2R R23, PR, RZ, 0x2 ;  /* 0x00000002ff177803 */ /* 0x000fe40000000000 */
[----:B------:R-:W-:Y:S02]  /*12b0*/  LOP3.LUT R21, R21, 0x1f, RZ, 0xc0, !PT ;  /* 0x0000001f15157812 */ /* 0x000fe400078ec0ff */
[----:B0-----:R-:W-:Y:S02]  /*12c0*/  I2FP.F32.S32 R12, R14 ;  /* 0x0000000e000c7245 */ /* 0x001fe40000201400 */
[----:B------:R-:W-:-:S03]  /*12d0*/  SEL R22, R14, RZ, !P0 ;  /* 0x000000ff0e167207 */ /* 0x000fc60004000000 */
[----:B------:R-:W-:-:S04]  /*12e0*/  FFMA R13, R12, -1.5707962512969970703, R11 ;  /* 0xbfc90fda0c0d7823 */ /* 0x000fc8000000000b */
[----:B------:R-:W-:-:S04]  /*12f0*/  FFMA R13, R12, -7.5497894158615963534e-08, R13 ;  /* 0xb3a221680c0d7823 */ /* 0x000fc8000000000d */
[----:B------:R-:W-:Y:S01]  /*1300*/  FFMA R12, R12, -5.3903029534742383927e-15, R13 ;  /* 0xa7c234c50c0c7823 */ /* 0x000fe2000000000d */
[----:B------:R-:W-:Y:S02]  /*1310*/  IMAD.MOV.U32 R13, RZ, RZ, RZ ;  /* 0x000000ffff0d7224 */ /* 0x000fe400078e00ff */
[----:B------:R-:W-:-:S07]  /*1320*/  @P0 FMUL R12, RZ, R11 ;  /* 0x0000000bff0c0220 */ /* 0x000fce0000400000 */
.L_x_54:
[----:B------:R-:W-:Y:S01]  /*1330*/  ISETP.NE.AND P0, PT, R23, RZ, PT ;  /* 0x000000ff1700720c */ /* 0x000fe20003f05270 */
[----:B------:R-:W-:Y:S01]  /*1340*/  BSSY.RECONVERGENT B1, `(.L_x_44) ;  /* 0x0000057000017945 */ /* 0x000fe20003800200 */
[----:B------:R-:W-:Y:S02]  /*1350*/  IMAD.MOV.U32 R24, RZ, RZ, R22 ;  /* 0x000000ffff187224 */ /* 0x000fe400078e0016 */
[----:B------:R-:W-:-:S09]  /*1360*/  IMAD.MOV.U32 R18, RZ, RZ, R12 ;  /* 0x000000ffff127224 */ /* 0x000fd200078e000c */
[----:B------:R-:W-:Y:S05]  /*1370*/  @P0 BRA `(.L_x_45) ;  /* 0x00000004004c0947 */ /* 0x000fea0003800000 */
[----:B------:R-:W0:Y:S01]  /*1380*/  LDC.64 R14, c[0x4][0x8] ;  /* 0x01000200ff0e7b82 */ /* 0x000e220000000a00 */
[----:B------:R-:W-:Y:S01]  /*1390*/  IMAD.MOV.U32 R25, RZ, RZ, RZ ;  /* 0x000000ffff197224 */ /* 0x000fe200078e00ff */
[----:B------:R-:W-:Y:S01]  /*13a0*/  UMOV UR4, URZ ;  /* 0x000000ff00047c82 */ /* 0x000fe20008000000 */
[----:B------:R-:W-:-:S07]  /*13b0*/  IMAD.MOV.U32 R27, RZ, RZ, RZ ;  /* 0x000000ffff1b7224 */ /* 0x000fce00078e00ff */
.L_x_46:
        /* <DEDUP_REMOVED lines=16> */
[--C-:B------:R-:W-:Y:S01]  /*14c0*/  @P2 IMAD.MOV.U32 R6, RZ, RZ, R16.reuse ;  /* 0x000000ffff062224 */ /* 0x100fe200078e0010 */
[----:B------:R-:W-:Y:S01]  /*14d0*/  @P4 MOV R4, R16 ;  /* 0x0000001000044202 */ /* 0x000fe20000000f00 */
[----:B------:R-:W-:-:S10]  /*14e0*/  @P1 IMAD.MOV.U32 R7, RZ, RZ, R16 ;  /* 0x000000ffff071224 */ /* 0x000fd400078e0010 */
[----:B------:R-:W-:Y:S01]  /*14f0*/  @P0 IMAD.MOV.U32 R8, RZ, RZ, R16 ;  /* 0x000000ffff080224 */ /* 0x000fe200078e0010 */
[----:B------:R-:W-:Y:S06]  /*1500*/  @P5 BRA `(.L_x_46) ;  /* 0xfffffffc00ac5947 */ /* 0x000fec000383ffff */
        /* <DEDUP_REMOVED lines=25> */
[--C-:B------:R-:W-:Y:S02]  /*16a0*/  @P3 IMAD.MOV.U32 R18, RZ, RZ, R8.reuse ;  /* 0x000000ffff123224 */ /* 0x100fe400078e0008 */
[----:B------:R-:W-:Y:S01]  /*16b0*/  @P4 IMAD.MOV.U32 R14, RZ, RZ, R8 ;  /* 0x000000ffff0e4224 */ /* 0x000fe200078e0008 */
[----:B------:R-:W-:Y:S01]  /*16c0*/  @P5 MOV R14, R25 ;  /* 0x00000019000e5202 */ /* 0x000fe20000000f00 */
        /* <DEDUP_REMOVED lines=12> */
.L_x_48:
[----:B------:R-:W-:Y:S05]  /*1790*/  BSYNC.RECONVERGENT B2 ;  /* 0x0000000000027941 */ /* 0x000fea0003800200 */
.L_x_47:
        /* <DEDUP_REMOVED lines=17> */
.L_x_45:
[----:B------:R-:W-:Y:S05]  /*18b0*/  BSYNC.RECONVERGENT B1 ;  /* 0x0000000000017941 */ /* 0x000fea0003800200 */
.L_x_44:
        /* <DEDUP_REMOVED lines=22> */
[----:B------:R-:W0:Y:S01]  /*1a20*/  LDC.64 R14, c[0x4][0x8] ;  /* 0x01000200ff0e7b82 */ /* 0x000e220000000a00 */
[----:B------:R-:W-:Y:S01]  /*1a30*/  IMAD.MOV.U32 R27, RZ, RZ, RZ ;  /* 0x000000ffff1b7224 */ /* 0x000fe200078e00ff */
[----:B------:R-:W-:Y:S01]  /*1a40*/  UMOV UR4, URZ ;  /* 0x000000ff00047c82 */ /* 0x000fe20008000000 */
[----:B------:R-:W-:-:S07]  /*1a50*/  IMAD.MOV.U32 R29, RZ, RZ, RZ ;  /* 0x000000ffff1d7224 */ /* 0x000fce00078e00ff */
.L_x_51:
[----:B0-----:R-:W-:-:S06]  /*1a60*/  IMAD.WIDE.U32 R16, R29, 0x4, R14 ;  /* 0x000000041d107825 */ /* 0x001fcc00078e000e */
        /* <DEDUP_REMOVED lines=60> */
.L_x_53:
[----:B------:R-:W-:Y:S05]  /*1e30*/  BSYNC.RECONVERGENT B2 ;  /* 0x0000000000027941 */ /* 0x000fea0003800200 */
.L_x_52:
        /* <DEDUP_REMOVED lines=17> */
.L_x_50:
[----:B------:R-:W-:Y:S05]  /*1f50*/  BSYNC.RECONVERGENT B1 ;  /* 0x0000000000017941 */ /* 0x000fea0003800200 */
.L_x_49:
[----:B------:R-:W0:Y:S01]  /*1f60*/  S2R R14, SR_TID.X ;  /* 0x00000000000e7919 */ /* 0x000e220000002100 */
[----:B------:R-:W-:Y:S01]  /*1f70*/  MOV R15, 0x37cbac00 ;  /* 0x37cbac00000f7802 */ /* 0x000fe20000000f00 */
[----:B------:R-:W-:Y:S01]  /*1f80*/  FMUL R16, R18, R18 ;  /* 0x0000001212107220 */ /* 0x000fe20000400000 */
[----:B------:R-:W-:Y:S01]  /*1f90*/  LOP3.LUT R17, R24, 0x1, RZ, 0xc0, !PT ;  /* 0x0000000118117812 */ /* 0x000fe200078ec0ff */
[----:B------:R-:W-:Y:S02]  /*1fa0*/  IMAD.MOV.U32 R19, RZ, RZ, 0x3effffff ;  /* 0x3effffffff137424 */ /* 0x000fe400078e00ff */
[----:B------:R-:W-:Y:S01]  /*1fb0*/  FFMA R15, R16, R15, -0.0013887860113754868507 ;  /* 0xbab607ed100f7423 */ /* 0x000fe2000000000f */
[----:B------:R-:W-:Y:S01]  /*1fc0*/  ISETP.NE.U32.AND P0, PT, R17, 0x1, PT ;  /* 0x000000011100780c */ /* 0x000fe20003f05070 */
[----:B------:R-:W-:Y:S02]  /*1fd0*/  IMAD.MOV.U32 R17, RZ, RZ, 0x3d2aaabb ;  /* 0x3d2aaabbff117424 */ /* 0x000fe400078e00ff */
[----:B------:R-:W-:Y:S01]  /*1fe0*/  VIADD R24, R24, 0x1 ;  /* 0x0000000118187836 */ /* 0x000fe20000000000 */
[----:B------:R-:W-:Y:S01]  /*1ff0*/  FSEL R15, R15, -0.00019574658654164522886, P0 ;  /* 0xb94d41530f0f7808 */ /* 0x000fe20000000000 */
[----:B------:R-:W-:Y:S01]  /*2000*/  VIADD R13, R13, 0x1 ;  /* 0x000000010d0d7836 */ /* 0x000fe20000000000 */
[----:B------:R-:W-:-:S02]  /*2010*/  FSEL R17, R17, 0.0083327032625675201416, P0 ;  /* 0x3c0885e411117808 */ /* 0x000fc40000000000 */
[----:B------:R-:W-:Y:S02]  /*2020*/  FSEL R19, -R19, -0.16666662693023681641, P0 ;  /* 0xbe2aaaa813137808 */ /* 0x000fe40000000100 */
[----:B------:R-:W-:Y:S01]  /*2030*/  LOP3.LUT P1, RZ, R24, 0x2, RZ, 0xc0, !PT ;  /* 0x0000000218ff7812 */ /* 0x000fe2000782c0ff */
[----:B------:R-:W-:Y:S01]  /*2040*/  FFMA R17, R16, R15, R17 ;  /* 0x0000000f10117223 */ /* 0x000fe20000000011 */
[----:B------:R-:W-:-:S03]  /*2050*/  FSEL R15, R18, 1, !P0 ;  /* 0x3f800000120f7808 */ /* 0x000fc60004000000 */
[C---:B------:R-:W-:Y:S02]  /*2060*/  FFMA R17, R16.reuse, R17, R19 ;  /* 0x0000001110117223 */ /* 0x040fe40000000013 */
[----:B------:R-:W-:-:S04]  /*2070*/  FFMA R16, R16, R15, RZ ;  /* 0x0000000f10107223 */ /* 0x000fc800000000ff */
[----:B------:R-:W-:Y:S01]  /*2080*/  FFMA R15, R16, R17, R15 ;  /* 0x00000011100f7223 */ /* 0x000fe2000000000f */
[----:B0-----:R-:W-:-:S03]  /*2090*/  LOP3.LUT R14, R14, 0x1f, RZ, 0xc0, !PT ;  /* 0x0000001f0e0e7812 */ /* 0x001fc600078ec0ff */
[----:B------:R-:W-:Y:S01]  /*20a0*/  @P1 FADD R15, RZ, -R15 ;  /* 0x8000000fff0f1221 */ /* 0x000fe20000000000 */
[----:B------:R-:W-:-:S03]  /*20b0*/  IADD3 R18, PT, PT, R14, 0x20, R3 ;  /* 0x000000200e127810 */ /* 0x000fc60007ffe003 */
[----:B------:R-:W-:Y:S01]  /*20c0*/  FFMA R10, R25, R15, R10 ;  /* 0x0000000f190a7223 */ /* 0x000fe2000000000a */
[----:B------:R-:W-:-:S04]  /*20d0*/  LOP3.LUT R18, R18, 0xff, RZ, 0xc0, !PT ;  /* 0x000000ff12127812 */ /* 0x000fc800078ec0ff */
[----:B------:R-:W-:-:S13]  /*20e0*/  ISETP.NE.AND P0, PT, R13, R18, PT ;  /* 0x000000120d00720c */ /* 0x000fda0003f05270 */
[----:B------:R-:W-:Y:S05]  /*20f0*/  @P0 BRA `(.L_x_54) ;  /* 0xfffffff0008c0947 */ /* 0x000fea000383ffff */
.L_x_43:
[----:B------:R-:W-:Y:S05]  /*2100*/  BSYNC.RECONVERGENT B0 ;  /* 0x0000000000007941 */ /* 0x000fea0003800200 */
.L_x_42:
[----:B------:R-:W0:Y:S01]  /*2110*/  LDCU UR4, c[0x0][0x390] ;  /* 0x00007200ff0477ac */ /* 0x000e220008000800 */
[----:B------:R-:W1:Y:S01]  /*2120*/  LDC.64 R12, c[0x0][0x388] ;  /* 0x0000e200ff0c7b82 */ /* 0x000e620000000a00 */
[C---:B------:R-:W-:Y:S02]  /*2130*/  VIADD R15, R9.reuse, 0x40 ;  /* 0x00000040090f7836 */ /* 0x040fe40000000000 */
[----:B------:R-:W-:-:S03]  /*2140*/  VIADD R11, R9, 0x20 ;  /* 0x00000020090b7836 */ /* 0x000fc60000000000 */
        /* <DEDUP_REMOVED lines=13> */
[C---:B------:R-:W-:Y:S01]  /*2220*/  FSETP.GE.AND P0, PT, |R11|.reuse, 105615, PT ;  /* 0x47ce47800b00780b */ /* 0x040fe20003f06200 */
[C---:B------:R-:W-:Y:S01]  /*2230*/  IMAD.SHL.U32 R20, R11.reuse, 0x100, RZ ;  /* 0x000001000b147824 */ /* 0x040fe200078e00ff */
[----:B------:R-:W-:Y:S02]  /*2240*/  SHF.R.U32.HI R21, RZ, 0x17, R11 ;  /* 0x00000017ff157819 */ /* 0x000fe4000001160b */
[----:B------:R-:W-:Y:S01]  /*2250*/  FSETP.EQ.OR P1, PT, |R11|, +INF , !P0 ;  /* 0x7f8000000b00780b */ /* 0x000fe20004722600 */
[----:B------:R-:W0:Y:S01]  /*2260*/  F2I.NTZ R14, R14 ;  /* 0x0000000e000e7305 */ /* 0x000e220000203100 */
[----:B------:R-:W-:-:S02]  /*2270*/  LOP3.LUT R20, R20, 0x80000000, RZ, 0xfc, !PT ;  /* 0x8000000014147812 */ /* 0x000fc400078efcff */
[----:B------:R-:W-:Y:S02]  /*2280*/  P2R R23, PR, RZ, 0x2 ;  /* 0x00000002ff177803 */ /* 0x000fe40000000000 */
[----:B------:R-:W-:Y:S02]  /*2290*/  LOP3.LUT R21, R21, 0x1f, RZ, 0xc0, !PT ;  /* 0x0000001f15157812 */ /* 0x000fe400078ec0ff */
[----:B0-----:R-:W-:Y:S02]  /*22a0*/  I2FP.F32.S32 R12, R14 ;  /* 0x0000000e000c7245 */ /* 0x001fe40000201400 */
[----:B------:R-:W-:-:S03]  /*22b0*/  SEL R22, R14, RZ, !P0 ;  /* 0x000000ff0e167207 */ /* 0x000fc60004000000 */
[----:B------:R-:W-:-:S04]  /*22c0*/  FFMA R13, R12, -1.5707962512969970703, R11 ;  /* 0xbfc90fda0c0d7823 */ /* 0x000fc8000000000b */
[----:B------:R-:W-:-:S04]  /*22d0*/  FFMA R13, R12, -7.5497894158615963534e-08, R13 ;  /* 0xb3a221680c0d7823 */ /* 0x000fc8000000000d */
[----:B------:R-:W-:Y:S01]  /*22e0*/  FFMA R12, R12, -5.3903029534742383927e-15, R13 ;  /* 0xa7c234c50c0c7823 */ /* 0x000fe2000000000d */
[----:B------:R-:W-:Y:S02]  /*22f0*/  HFMA2 R13, -RZ, RZ, 0, 0 ;  /* 0x00000000ff0d7431 */ /* 0x000fe400000001ff */
[----:B------:R-:W-:-:S07]  /*2300*/  @P0 FMUL R12, RZ, R11 ;  /* 0x0000000bff0c0220 */ /* 0x000fce0000400000 */
.L_x_67:
        /* <DEDUP_REMOVED lines=9> */
.L_x_59:
        /* <DEDUP_REMOVED lines=51> */
[----:B------:R-:W-:Y:S01]  /*26d0*/  @P0 IMAD.MOV.U32 R15, RZ, RZ, R2 ;  /* 0x000000ffff0f0224 */ /* 0x000fe200078e0002 */
[----:B------:R-:W-:Y:S02]  /*26e0*/  ISETP.EQ.AND P0, PT, R16, 0x8, PT ;  /* 0x000000081000780c */ /* 0x000fe40003f02270 */
[----:B------:R-:W-:Y:S01]  /*26f0*/  @P1 MOV R15, R4 ;  /* 0x00000004000f1202 */ /* 0x000fe20000000f00 */
[----:B------:R-:W-:Y:S01]  /*2700*/  @P2 IMAD.MOV.U32 R15, RZ, RZ, R5 ;  /* 0x000000ffff0f2224 */ /* 0x000fe200078e0005 */
[----:B------:R-:W-:Y:S01]  /*2710*/  SHF.L.W.U32.HI R18, R14, R21, R18 ;  /* 0x000000150e127219 */ /* 0x000fe20000010e12 */
[----:B------:R-:W-:Y:S02]  /*2720*/  @P3 IMAD.MOV.U32 R15, RZ, RZ, R6 ;  /* 0x000000ffff0f3224 */ /* 0x000fe400078e0006 */
[----:B------:R-:W-:Y:S02]  /*2730*/  @P4 IMAD.MOV.U32 R15, RZ, RZ, R7 ;  /* 0x000000ffff0f4224 */ /* 0x000fe400078e0007 */
[----:B------:R-:W-:-:S04]  /*2740*/  @P5 IMAD.MOV.U32 R15, RZ, RZ, R8 ;  /* 0x000000ffff0f5224 */ /* 0x000fc800078e0008 */
[----:B------:R-:W-:-:S05]  /*2750*/  @P0 IMAD.MOV.U32 R15, RZ, RZ, R25 ;  /* 0x000000ffff0f0224 */ /* 0x000fca00078e0019 */
[----:B------:R-:W-:-:S07]  /*2760*/  SHF.L.W.U32.HI R14, R15, R21, R14 ;  /* 0x000000150f0e7219 */ /* 0x000fce0000010e0e */
.L_x_61:
[----:B------:R-:W-:Y:S05]  /*2770*/  BSYNC.RECONVERGENT B2 ;  /* 0x0000000000027941 */ /* 0x000fea0003800200 */
.L_x_60:
        /* <DEDUP_REMOVED lines=17> */
.L_x_58:
[----:B------:R-:W-:Y:S05]  /*2890*/  BSYNC.RECONVERGENT B1 ;  /* 0x0000000000017941 */ /* 0x000fea0003800200 */
.L_x_57:
[----:B------:R-:W-:Y:S02]  /*28a0*/  IMAD.MOV.U32 R15, RZ, RZ, 0x37cbac00 ;  /* 0x37cbac00ff0f7424 */ /* 0x000fe400078e00ff */
[----:B------:R-:W-:Y:S01]  /*28b0*/  FMUL R14, R18, R18 ;  /* 0x00000012120e7220 */ /* 0x000fe20000400000 */
[----:B------:R-:W-:Y:S01]  /*28c0*/  LOP3.LUT R16, R24, 0x1, RZ, 0xc0, !PT ;  /* 0x0000000118107812 */ /* 0x000fe200078ec0ff */
[----:B------:R-:W-:Y:S01]  /*28d0*/  IMAD.MOV.U32 R17, RZ, RZ, 0x3d2aaabb ;  /* 0x3d2aaabbff117424 */ /* 0x000fe200078e00ff */
[----:B------:R-:W-:Y:S01]  /*28e0*/  ISETP.NE.AND P2, PT, R23, RZ, PT ;  /* 0x000000ff1700720c */ /* 0x000fe20003f45270 */
[----:B------:R-:W-:Y:S01]  /*28f0*/  FFMA R15, R14, R15, -0.0013887860113754868507 ;  /* 0xbab607ed0e0f7423 */ /* 0x000fe2000000000f */
[----:B------:R-:W-:Y:S01]  /*2900*/  ISETP.NE.U32.AND P0, PT, R16, 0x1, PT ;  /* 0x000000011000780c */ /* 0x000fe20003f05070 */
[----:B------:R-:W-:Y:S01]  /*2910*/  BSSY.RECONVERGENT B1, `(.L_x_62) ;  /* 0x0000062000017945 */ /* 0x000fe20003800200 */
[----:B------:R-:W-:Y:S02]  /*2920*/  MOV R16, 0x3effffff ;  /* 0x3effffff00107802 */ /* 0x000fe40000000f00 */
[----:B------:R-:W-:-:S02]  /*2930*/  FSEL R15, R15, -0.00019574658654164522886, !P0 ;  /* 0xb94d41530f0f7808 */ /* 0x000fc40004000000 */
[----:B------:R-:W-:Y:S02]  /*2940*/  FSEL R17, R17, 0.0083327032625675201416, !P0 ;  /* 0x3c0885e411117808 */ /* 0x000fe40004000000 */
[----:B------:R-:W-:Y:S02]  /*2950*/  FSEL R25, R18, 1, P0 ;  /* 0x3f80000012197808 */ /* 0x000fe40000000000 */
[----:B------:R-:W-:Y:S01]  /*2960*/  LOP3.LUT P1, RZ, R24, 0x2, RZ, 0xc0, !PT ;  /* 0x0000000218ff7812 */ /* 0x000fe2000782c0ff */
[----:B------:R-:W-:Y:S01]  /*2970*/  FFMA R15, R14, R15, R17 ;  /* 0x0000000f0e0f7223 */ /* 0x000fe20000000011 */
[----:B------:R-:W-:Y:S01]  /*2980*/  FSEL R18, -R16, -0.16666662693023681641, !P0 ;  /* 0xbe2aaaa810127808 */ /* 0x000fe20004000100 */
[----:B------:R-:W-:Y:S01]  /*2990*/  FFMA R16, R14, R25, RZ ;  /* 0x000000190e107223 */ /* 0x000fe200000000ff */
[----:B------:R-:W-:-:S03]  /*29a0*/  IMAD.MOV.U32 R24, RZ, RZ, R22 ;  /* 0x000000ffff187224 */ /* 0x000fc600078e0016 */
        /* <DEDUP_REMOVED lines=9> */
.L_x_64:
        /* <DEDUP_REMOVED lines=61> */
.L_x_66:
[----:B------:R-:W-:Y:S05]  /*2e10*/  BSYNC.RECONVERGENT B2 ;  /* 0x0000000000027941 */ /* 0x000fea0003800200 */
.L_x_65:
        /* <DEDUP_REMOVED lines=17> */
.L_x_63:
[----:B------:R-:W-:Y:S05]  /*2f30*/  BSYNC.RECONVERGENT B1 ;  /* 0x0000000000017941 */ /* 0x000fea0003800200 */
.L_x_62:
[----:B------:R-:W0:Y:S01]  /*2f40*/  S2R R14, SR_TID.X ;  /* 0x00000000000e7919 */ /* 0x000e220000002100 */
[----:B------:R-:W-:Y:S01]  /*2f50*/  LOP3.LUT R17, R24, 0x1, RZ, 0xc0, !PT ;  /* 0x0000000118117812 */ /* 0x000fe200078ec0ff */
[----:B------:R-:W-:Y:S02]  /*2f60*/  IMAD.MOV.U32 R15, RZ, RZ, 0x37cbac00 ;  /* 0x37cbac00ff0f7424 */ /* 0x000fe400078e00ff */
[----:B------:R-:W-:Y:S01]  /*2f70*/  FMUL R16, R18, R18 ;  /* 0x0000001212107220 */ /* 0x000fe20000400000 */
[----:B------:R-:W-:Y:S01]  /*2f80*/  IMAD.MOV.U32 R19, RZ, RZ, 0x3effffff ;  /* 0x3effffffff137424 */ /* 0x000fe200078e00ff */
[----:B------:R-:W-:Y:S01]  /*2f90*/  ISETP.NE.U32.AND P0, PT, R17, 0x1, PT ;  /* 0x000000011100780c */ /* 0x000fe20003f05070 */
[----:B------:R-:W-:Y:S02]  /*2fa0*/  IMAD.MOV.U32 R17, RZ, RZ, 0x3d2aaabb ;  /* 0x3d2aaabbff117424 */ /* 0x000fe400078e00ff */
[----:B------:R-:W-:Y:S01]  /*2fb0*/  FFMA R15, R16, R15, -0.0013887860113754868507 ;  /* 0xbab607ed100f7423 */ /* 0x000fe2000000000f */
[----:B------:R-:W-:Y:S01]  /*2fc0*/  IADD3 R24, PT, PT, R24, 0x1, RZ ;  /* 0x0000000118187810 */ /* 0x000fe20007ffe0ff */
[----:B------:R-:W-:Y:S01]  /*2fd0*/  VIADD R13, R13, 0x1 ;  /* 0x000000010d0d7836 */ /* 0x000fe20000000000 */
[----:B------:R-:W-:-:S02]  /*2fe0*/  FSEL R19, -R19, -0.16666662693023681641, P0 ;  /* 0xbe2aaaa813137808 */ /* 0x000fc40000000100 */
[----:B------:R-:W-:Y:S02]  /*2ff0*/  FSEL R15, R15, -0.00019574658654164522886, P0 ;  /* 0xb94d41530f0f7808 */ /* 0x000fe40000000000 */
[----:B------:R-:W-:Y:S02]  /*3000*/  FSEL R17, R17, 0.0083327032625675201416, P0 ;  /* 0x3c0885e411117808 */ /* 0x000fe40000000000 */
[----:B------:R-:W-:-:S03]  /*3010*/  LOP3.LUT P1, RZ, R24, 0x2, RZ, 0xc0, !PT ;  /* 0x0000000218ff7812 */ /* 0x000fc6000782c0ff */
        /* <DEDUP_REMOVED lines=12> */
.L_x_56:
[----:B------:R-:W-:Y:S05]  /*30e0*/  BSYNC.RECONVERGENT B0 ;  /* 0x0000000000007941 */ /* 0x000fea0003800200 */
.L_x_55:
[----:B------:R-:W0:Y:S01]  /*30f0*/  LDCU UR4, c[0x0][0x390] ;  /* 0x00007200ff0477ac */ /* 0x000e220008000800 */
[----:B------:R-:W1:Y:S01]  /*3100*/  LDC.64 R12, c[0x0][0x388] ;  /* 0x0000e200ff0c7b82 */ /* 0x000e620000000a00 */
[C---:B------:R-:W-:Y:S02]  /*3110*/  VIADD R11, R9.reuse, 0x40 ;  /* 0x00000040090b7836 */ /* 0x040fe40000000000 */
        /* <DEDUP_REMOVED lines=24> */
[----:B------:R-:W-:-:S04]  /*32a0*/  SHF.R.U32.HI R17, RZ, 0x5, R17 ;  /* 0x00000005ff117819 */ /* 0x000fc80000011611 */
[----:B------:R-:W-:Y:S02]  /*32b0*/  LEA R21, -R17, RZ, 0x2 ;  /* 0x000000ff11157211 */ /* 0x000fe400078e11ff */
[----:B0-----:R-:W-:Y:S02]  /*32c0*/  I2FP.F32.S32 R12, R16 ;  /* 0x00000010000c7245 */ /* 0x001fe40000201400 */
[----:B------:R-:W-:-:S03]  /*32d0*/  SEL R20, R16, RZ, !P0 ;  /* 0x000000ff10147207 */ /* 0x000fc60004000000 */
[----:B------:R-:W-:-:S04]  /*32e0*/  FFMA R13, R12, -1.5707962512969970703, R11 ;  /* 0xbfc90fda0c0d7823 */ /* 0x000fc8000000000b */
[----:B------:R-:W-:-:S04]  /*32f0*/  FFMA R13, R12, -7.5497894158615963534e-08, R13 ;  /* 0xb3a221680c0d7823 */ /* 0x000fc8000000000d */
[----:B------:R-:W-:Y:S01]  /*3300*/  FFMA R12, R12, -5.3903029534742383927e-15, R13 ;  /* 0xa7c234c50c0c7823 */ /* 0x000fe2000000000d */
[----:B------:R-:W-:Y:S02]  /*3310*/  IMAD.MOV.U32 R13, RZ, RZ, RZ ;  /* 0x000000ffff0d7224 */ /* 0x000fe400078e00ff */
[----:B------:R-:W-:-:S07]  /*3320*/  @P0 FMUL R12, RZ, R11 ;  /* 0x0000000bff0c0220 */ /* 0x000fce0000400000 */
.L_x_80:
        /* <DEDUP_REMOVED lines=9> */
.L_x_72:
        /* <DEDUP_REMOVED lines=34> */
[----:B------:R-:W-:Y:S02]  /*35e0*/  @P0 IMAD.MOV.U32 R14, RZ, RZ, R4 ;  /* 0x000000ffff0e0224 */ /* 0x000fe400078e0004 */
[--C-:B------:R-:W-:Y:S02]  /*35f0*/  @P0 IMAD.MOV.U32 R25, RZ, RZ, R5.reuse ;  /* 0x000000ffff190224 */ /* 0x100fe400078e0005 */
[----:B------:R-:W-:Y:S01]  /*3600*/  @P1 IMAD.MOV.U32 R14, RZ, RZ, R5 ;  /* 0x000000ffff0e1224 */ /* 0x000fe200078e0005 */
[----:B------:R-:W-:Y:S01]  /*3610*/  @P2 MOV R14, R6 ;  /* 0x00000006000e2202 */ /* 0x000fe20000000f00 */
[----:B------:R-:W-:-:S02]  /*3620*/  @P1 IMAD.MOV.U32 R25, RZ, RZ, R6 ;  /* 0x000000ffff191224 */ /* 0x000fc400078e0006 */
[--C-:B------:R-:W-:Y:S02]  /*3630*/  @P2 IMAD.MOV.U32 R25, RZ, RZ, R7.reuse ;  /* 0x000000ffff192224 */ /* 0x100fe400078e0007 */
[----:B------:R-:W-:Y:S02]  /*3640*/  @P3 IMAD.MOV.U32 R14, RZ, RZ, R7 ;  /* 0x000000ffff0e3224 */ /* 0x000fe400078e0007 */
[--C-:B------:R-:W-:Y:S02]  /*3650*/  @P3 IMAD.MOV.U32 R25, RZ, RZ, R8.reuse ;  /* 0x000000ffff193224 */ /* 0x100fe400078e0008 */
[----:B------:R-:W-:Y:S02]  /*3660*/  @P4 IMAD.MOV.U32 R14, RZ, RZ, R8 ;  /* 0x000000ffff0e4224 */ /* 0x000fe400078e0008 */
[--C-:B------:R-:W-:Y:S02]  /*3670*/  @P4 IMAD.MOV.U32 R25, RZ, RZ, R23.reuse ;  /* 0x000000ffff194224 */ /* 0x100fe400078e0017 */
[----:B------:R-:W-:Y:S01]  /*3680*/  @P5 IMAD.MOV.U32 R14, RZ, RZ, R23 ;  /* 0x000000ffff0e5224 */ /* 0x000fe200078e0017 */
[----:B------:R-:W-:Y:S06]  /*3690*/  @!P6 BRA `(.L_x_74) ;  /* 0x000000000028e947 */ /* 0x000fec0003800000 */
[----:B------:R-:W-:Y:S01]  /*36a0*/  @P0 IMAD.MOV.U32 R15, RZ, RZ, R2 ;  /* 0x000000ffff0f0224 */ /* 0x000fe200078e0002 */
[----:B------:R-:W-:Y:S01]  /*36b0*/  ISETP.EQ.AND P0, PT, R21, 0x8, PT ;  /* 0x000000081500780c */ /* 0x000fe20003f02270 */
[----:B------:R-:W-:Y:S01]  /*36c0*/  @P1 IMAD.MOV.U32 R15, RZ, RZ, R4 ;  /* 0x000000ffff0f1224 */ /* 0x000fe200078e0004 */
[----:B------:R-:W-:Y:S01]  /*36d0*/  SHF.L.W.U32.HI R25, R14, R18, R25 ;  /* 0x000000120e197219 */ /* 0x000fe20000010e19 */
[----:B------:R-:W-:Y:S01]  /*36e0*/  @P2 IMAD.MOV.U32 R15, RZ, RZ, R5 ;  /* 0x000000ffff0f2224 */ /* 0x000fe200078e0005 */
[----:B------:R-:W-:Y:S01]  /*36f0*/  @P3 MOV R15, R6 ;  /* 0x00000006000f3202 */ /* 0x000fe20000000f00 */
[----:B------:R-:W-:Y:S02]  /*3700*/  @P4 IMAD.MOV.U32 R15, RZ, RZ, R7 ;  /* 0x000000ffff0f4224 */ /* 0x000fe400078e0007 */
[----:B------:R-:W-:-:S06]  /*3710*/  @P5 IMAD.MOV.U32 R15, RZ, RZ, R8 ;  /* 0x000000ffff0f5224 */ /* 0x000fcc00078e0008 */
[----:B------:R-:W-:-:S05]  /*3720*/  @P0 IMAD.MOV.U32 R15, RZ, RZ, R23 ;  /* 0x000000ffff0f0224 */ /* 0x000fca00078e0017 */
[----:B------:R-:W-:-:S07]  /*3730*/  SHF.L.W.U32.HI R14, R15, R18, R14 ;  /* 0x000000120f0e7219 */ /* 0x000fce0000010e0e */
.L_x_74:
[----:B------:R-:W-:Y:S05]  /*3740*/  BSYNC.RECONVERGENT B2 ;  /* 0x0000000000027941 */ /* 0x000fea0003800200 */
.L_x_73:
        /* <DEDUP_REMOVED lines=17> */
.L_x_71:
[----:B------:R-:W-:Y:S05]  /*3860*/  BSYNC.RECONVERGENT B1 ;  /* 0x0000000000017941 */ /* 0x000fea0003800200 */
.L_x_70:
        /* <DEDUP_REMOVED lines=18> */
[----:B------:R-:W-:-:S03]  /*3990*/  MOV R24, R12 ;  /* 0x0000000c00187202 */ /* 0x000fc60000000f00 */
[----:B------:R-:W-:-:S04]  /*39a0*/  FFMA R23, R16, R15, R23 ;  /* 0x0000000f10177223 */ /* 0x000fc80000000017 */
[----:B------:R-:W-:Y:S01]  /*39b0*/  @P1 FADD R23, RZ, -R23 ;  /* 0x80000017ff171221 */ /* 0x000fe20000000000 */
[----:B------:R-:W-:Y:S06]  /*39c0*/  @P2 BRA `(.L_x_76) ;  /* 0x0000000400382947 */ /* 0x000fec0003800000 */
[----:B------:R-:W-:Y:S01]  /*39d0*/  IMAD.MOV.U32 R25, RZ, RZ, RZ ;  /* 0x000000ffff197224 */ /* 0x000fe200078e00ff */
[----:B------:R-:W-:Y:S01]  /*39e0*/  UMOV UR4, URZ ;  /* 0x000000ff00047c82 */ /* 0x000fe20008000000 */
[----:B------:R-:W-:-:S07]  /*39f0*/  IMAD.MOV.U32 R27, RZ, RZ, RZ ;  /* 0x000000ffff1b7224 */ /* 0x000fce00078e00ff */
.L_x_77:
        /* <DEDUP_REMOVED lines=20> */
[----:B------:R-:W-:Y:S01]  /*3b40*/  @P0 MOV R8, R14 ;  /* 0x0000000e00080202 */ /* 0x000fe20000000f00 */
        /* <DEDUP_REMOVED lines=17> */
[--C-:B------:R-:W-:Y:S02]  /*3c60*/  @P1 IMAD.MOV.U32 R27, RZ, RZ, R6.reuse ;  /* 0x000000ffff1b1224 */ /* 0x100fe400078e0006 */
[----:B------:R-:W-:Y:S01]  /*3c70*/  @P2 IMAD.MOV.U32 R14, RZ, RZ, R6 ;  /* 0x000000ffff0e2224 */ /* 0x000fe200078e0006 */
[----:B------:R-:W-:Y:S01]  /*3c80*/  @P3 MOV R14, R7 ;  /* 0x00000007000e3202 */ /* 0x000fe20000000f00 */
        /* <DEDUP_REMOVED lines=16> */
.L_x_79:
[----:B------:R-:W-:Y:S05]  /*3d90*/  BSYNC.RECONVERGENT B2 ;  /* 0x0000000000027941 */ /* 0x000fea0003800200 */
.L_x_78:
        /* <DEDUP_REMOVED lines=17> */
.L_x_76:
[----:B------:R-:W-:Y:S05]  /*3eb0*/  BSYNC.RECONVERGENT B1 ;  /* 0x0000000000017941 */ /* 0x000fea0003800200 */
.L_x_75:
        /* <DEDUP_REMOVED lines=26> */
.L_x_69:
[----:B------:R-:W-:Y:S05]  /*4060*/  BSYNC.RECONVERGENT B0 ;  /* 0x0000000000007941 */ /* 0x000fea0003800200 */
.L_x_68:
[----:B------:R-:W0:Y:S02]  /*4070*/  LDC.64 R12, c[0x0][0x388] ;  /* 0x0000e200ff0c7b82 */ /* 0x000e240000000a00 */
[----:B0-----:R-:W-:-:S05]  /*4080*/  IMAD.WIDE.U32 R12, R9, 0x4, R12 ;  /* 0x00000004090c7825 */ /* 0x001fca00078e000c */
[----:B------:R0:W-:Y:S01]  /*4090*/  STG.E desc[UR6][R12.64], R10 ;  /* 0x0000000a0c007986 */ /* 0x0001e2000c101906 */
[----:B------:R-:W-:Y:S05]  /*40a0*/  BRA `(.L_x_81) ;  /* 0xffffffbc00e87947 */ /* 0x000fea000383ffff */
.L_x_82:
        /* <DEDUP_REMOVED lines=13> */
.L_x_118:


//--------------------- .text._Z25computeKernelDynamicBatchPKfPfi --------------------------
	.section	.text._Z25computeKernelDynamicBatchPKfPfi,"ax",@progbits
	.align	128
        .global         _Z25computeKernelDynamicBatchPKfPfi
        .type           _Z25computeKernelDynamicBatchPKfPfi,@function
        .size           _Z25computeKernelDynamicBatchPKfPfi,(.L_x_119 - _Z25computeKernelDynamicBatchPKfPfi)
        .other          _Z25computeKernelDynamicBatchPKfPfi,@"STO_CUDA_ENTRY STV_DEFAULT"
_Z25computeKernelDynamicBatchPKfPfi:
.text._Z25computeKernelDynamicBatchPKfPfi:
[----:B------:R-:W-:Y:S01]  /*0000*/  LDC R1, c[0x0][0x37c] ;  /* 0x0000df00ff017b82 */ /* 0x000fe20000000800 */
[----:B------:R-:W-:Y:S01]  /*0010*/  VOTE.ANY R0, PT, PT ;  /* 0x0000000000007806 */ /* 0x000fe200038e0100 */
[----:B------:R-:W0:Y:S06]  /*0020*/  LDCU.64 UR6, c[0x0][0x358] ;  /* 0x00006b00ff0677ac */ /* 0x000e2c0008000a00 */
.L_x_98:
[----:B-1----:R-:W1:Y:S01]  /*0030*/  S2R R2, SR_TID.X ;  /* 0x0000000000027919 */ /* 0x002e620000002100 */
[----:B------:R-:W-:Y:S01]  /*0040*/  BSSY.RECONVERGENT B0, `(.L_x_83) ;  /* 0x0000011000007945 */ /* 0x000fe20003800200 */
[----:B-1----:R-:W-:-:S04]  /*0050*/  LOP3.LUT R8, R2, 0x1f, RZ, 0xc0, !PT ;  /* 0x0000001f02087812 */ /* 0x002fc800078ec0ff */
[----:B------:R-:W-:-:S13]  /*0060*/  ISETP.NE.AND P0, PT, R8, RZ, PT ;  /* 0x000000ff0800720c */ /* 0x000fda0003f05270 */
[----:B------:R-:W-:Y:S05]  /*0070*/  @P0 BRA `(.L_x_84) ;  /* 0x0000000000340947 */ /* 0x000fea0003800000 */
[----:B------:R-:W1:Y:S01]  /*0080*/  S2R R3, SR_LANEID ;  /* 0x0000000000037919 */ /* 0x000e620000000000 */
[----:B------:R-:W-:Y:S01]  /*0090*/  VOTEU.ANY UR4, UPT, PT ;  /* 0x0000000000047886 */ /* 0x000fe200038e0100 */
[----:B------:R-:W0:Y:S01]  /*00a0*/  LDC.64 R4, c[0x4][RZ] ;  /* 0x01000000ff047b82 */ /* 0x000e220000000a00 */
[----:B------:R-:W-:Y:S08]  /*00b0*/  FLO.U32 R6, UR4 ;  /* 0x0000000400067d00 */ /* 0x000ff000080e0000 */
[----:B------:R-:W2:Y:S02]  /*00c0*/  POPC R2, UR4 ;  /* 0x0000000400027d09 */ /* 0x000ea40008000000 */
[----:B--2---:R-:W-:Y:S01]  /*00d0*/  IMAD.SHL.U32 R7, R2, 0x20, RZ ;  /* 0x0000002002077824 */ /* 0x004fe200078e00ff */
[----:B-1----:R-:W-:-:S13]  /*00e0*/  ISETP.EQ.U32.AND P0, PT, R6, R3, PT ;  /* 0x000000030600720c */ /* 0x002fda0003f02070 */
[----:B0-----:R-:W2:Y:S01]  /*00f0*/  @P0 ATOMG.E.ADD.STRONG.GPU PT, R5, desc[UR6][R4.64], R7 ;  /* 0x80000007040509a8 */ /* 0x001ea200081ef106 */
[----:B------:R-:W0:Y:S02]  /*0100*/  S2R R2, SR_LTMASK ;  /* 0x0000000000027919 */ /* 0x000e240000003900 */
[----:B0-----:R-:W-:-:S06]  /*0110*/  LOP3.LUT R2, R2, UR4, RZ, 0xc0, !PT ;  /* 0x0000000402027c12 */ /* 0x001fcc000f8ec0ff */
[----:B------:R-:W0:Y:S01]  /*0120*/  POPC R2, R2 ;  /* 0x0000000200027309 */ /* 0x000e220000000000 */
[----:B--2---:R-:W0:Y:S02]  /*0130*/  SHFL.IDX PT, R3, R5, R6, 0x1f ;  /* 0x00001f0605037589 */ /* 0x004e2400000e0000 */
[----:B0-----:R-:W-:-:S07]  /*0140*/  IMAD R3, R2, 0x20, R3 ;  /* 0x0000002002037824 */ /* 0x001fce00078e0203 */
.L_x_84:
[----:B0-----:R-:W-:Y:S05]  /*0150*/  BSYNC.RECONVERGENT B0 ;  /* 0x0000000000007941 */ /* 0x001fea0003800200 */
.L_x_83:
        /* <DEDUP_REMOVED lines=16> */
[----:B------:R-:W-:Y:S02]  /*0260*/  FSETP.GE.AND P0, PT, |R5|, 105615, PT ;  /* 0x47ce47800500780b */ /* 0x000fe40003f06200 */
[----:B------:R-:W-:Y:S01]  /*0270*/  LOP3.LUT R12, R11, 0xe0, RZ, 0xc0, !PT ;  /* 0x000000e00b0c7812 */ /* 0x000fe200078ec0ff */
[----:B------:R-:W0:Y:S01]  /*0280*/  F2I.NTZ R10, R10 ;  /* 0x0000000a000a7305 */ /* 0x000e220000203100 */
[----:B------:R-:W-:-:S02]  /*0290*/  FSETP.EQ.OR P1, PT, |R5|, +INF , !P0 ;  /* 0x7f8000000500780b */ /* 0x000fc40004722600 */
[----:B------:R-:W-:Y:S01]  /*02a0*/  LOP3.LUT R8, R11, 0x1f, RZ, 0xc0, !PT ;  /* 0x0000001f0b087812 */ /* 0x000fe200078ec0ff */
[----:B------:R-:W-:Y:S01]  /*02b0*/  VIADD R12, R12, 0xffffff80 ;  /* 0xffffff800c0c7836 */ /* 0x000fe20000000000 */
[----:B------:R-:W-:-:S04]  /*02c0*/  LOP3.LUT R9, R9, 0x80000000, RZ, 0xfc, !PT ;  /* 0x8000000009097812 */ /* 0x000fc800078efcff */
[----:B------:R-:W-:Y:S02]  /*02d0*/  SHF.R.U32.HI R14, RZ, 0x5, R12 ;  /* 0x00000005ff0e7819 */ /* 0x000fe4000001160c */
[----:B------:R-:W-:Y:S02]  /*02e0*/  P2R R12, PR, RZ, 0x2 ;  /* 0x00000002ff0c7803 */ /* 0x000fe40000000000 */
        /* <DEDUP_REMOVED lines=8> */
.L_x_97:
[----:B------:R-:W-:Y:S01]  /*0370*/  ISETP.NE.AND P0, PT, R12, RZ, PT ;  /* 0x000000ff0c00720c */ /* 0x000fe20003f05270 */
[----:B------:R-:W-:Y:S01]  /*0380*/  BSSY.RECONVERGENT B1, `(.L_x_87) ;  /* 0x0000056000017945 */ /* 0x000fe20003800200 */
[----:B------:R-:W-:Y:S02]  /*0390*/  IMAD.MOV.U32 R24, RZ, RZ, R10 ;  /* 0x000000ffff187224 */ /* 0x000fe400078e000a */
[----:B------:R-:W-:-:S09]  /*03a0*/  IMAD.MOV.U32 R23, RZ, RZ, R6 ;  /* 0x000000ffff177224 */ /* 0x000fd200078e0006 */
[----:B------:R-:W-:Y:S05]  /*03b0*/  @P0 BRA `(.L_x_88) ;  /* 0x0000000400480947 */ /* 0x000fea0003800000 */
[----:B------:R-:W-:Y:S01]  /*03c0*/  IMAD.MOV.U32 R25, RZ, RZ, RZ ;  /* 0x000000ffff197224 */ /* 0x000fe200078e00ff */
[----:B------:R-:W0:Y:S01]  /*03d0*/  LDCU.64 UR8, c[0x4][0x8] ;  /* 0x01000100ff0877ac */ /* 0x000e220008000a00 */
[----:B------:R-:W-:Y:S01]  /*03e0*/  IMAD.MOV.U32 R23, RZ, RZ, RZ ;  /* 0x000000ffff177224 */ /* 0x000fe200078e00ff */
[----:B------:R-:W-:Y:S01]  /*03f0*/  UMOV UR5, URZ ;  /* 0x000000ff00057c82 */ /* 0x000fe20008000000 */
[----:B------:R-:W-:-:S05]  /*0400*/  UMOV UR4, URZ ;  /* 0x000000ff00047c82 */ /* 0x000fca0008000000 */
.L_x_89:
        /* <DEDUP_REMOVED lines=17> */
[--C-:B------:R-:W-:Y:S02]  /*0520*/  @P1 IMAD.MOV.U32 R18, RZ, RZ, R16.reuse ;  /* 0x000000ffff121224 */ /* 0x100fe400078e0010 */
[--C-:B------:R-:W-:Y:S02]  /*0530*/  @P3 IMAD.MOV.U32 R20, RZ, RZ, R16.reuse ;  /* 0x000000ffff143224 */ /* 0x100fe400078e0010 */
[--C-:B------:R-:W-:Y:S02]  /*0540*/  @P4 IMAD.MOV.U32 R21, RZ, RZ, R16.reuse ;  /* 0x000000ffff154224 */ /* 0x100fe400078e0010 */
[----:B------:R-:W-:Y:S02]  /*0550*/  @P5 IMAD.MOV.U32 R22, RZ, RZ, R16 ;  /* 0x000000ffff165224 */ /* 0x000fe400078e0010 */
[----:B------:R-:W-:-:S04]  /*0560*/  VIADD R23, R23, 0x4 ;  /* 0x0000000417177836 */ /* 0x000fc80000000000 */
[----:B------:R-:W-:Y:S01]  /*0570*/  @P2 MOV R19, R16 ;  /* 0x0000001000132202 */ /* 0x000fe20000000f00 */
        /* <DEDUP_REMOVED lines=36> */
.L_x_91:
[----:B------:R-:W-:Y:S05]  /*07c0*/  BSYNC.RECONVERGENT B2 ;  /* 0x0000000000027941 */ /* 0x000fea0003800200 */
.L_x_90:
        /* <DEDUP_REMOVED lines=17> */
.L_x_88:
[----:B------:R-:W-:Y:S05]  /*08e0*/  BSYNC.RECONVERGENT B1 ;  /* 0x0000000000017941 */ /* 0x000fea0003800200 */
.L_x_87:
        /* <DEDUP_REMOVED lines=25> */
.L_x_94:
        /* <DEDUP_REMOVED lines=57> */
.L_x_96:
[----:B------:R-:W-:Y:S05]  /*0e10*/  BSYNC.RECONVERGENT B2 ;  /* 0x0000000000027941 */ /* 0x000fea0003800200 */
.L_x_95:
        /* <DEDUP_REMOVED lines=17> */
.L_x_93:
[----:B------:R-:W-:Y:S05]  /*0f30*/  BSYNC.RECONVERGENT B1 ;  /* 0x0000000000017941 */ /* 0x000fea0003800200 */
.L_x_92:
[----:B------:R-:W-:Y:S02]  /*0f40*/  IMAD.MOV.U32 R14, RZ, RZ, 0x37cbac00 ;  /* 0x37cbac00ff0e7424 */ /* 0x000fe400078e00ff */
[----:B------:R-:W-:Y:S01]  /*0f50*/  FMUL R15, R24, R24 ;  /* 0x00000018180f7220 */ /* 0x000fe20000400000 */
[----:B------:R-:W-:Y:S01]  /*0f60*/  LOP3.LUT R16, R25, 0x1, RZ, 0xc0, !PT ;  /* 0x0000000119107812 */ /* 0x000fe200078ec0ff */
[----:B------:R-:W-:Y:S02]  /*0f70*/  IMAD.MOV.U32 R26, RZ, RZ, 0x3d2aaabb ;  /* 0x3d2aaabbff1a7424 */ /* 0x000fe400078e00ff */
[----:B------:R-:W-:Y:S01]  /*0f80*/  FFMA R14, R15, R14, -0.0013887860113754868507 ;  /* 0xbab607ed0f0e7423 */ /* 0x000fe2000000000e */
[----:B------:R-:W-:Y:S01]  /*0f90*/  ISETP.NE.U32.AND P0, PT, R16, 0x1, PT ;  /* 0x000000011000780c */ /* 0x000fe20003f05070 */
[----:B------:R-:W-:Y:S02]  /*0fa0*/  VIADD R17, R25, 0x1 ;  /* 0x0000000119117836 */ /* 0x000fe40000000000 */
[----:B------:R-:W-:Y:S01]  /*0fb0*/  IMAD.MOV.U32 R25, RZ, RZ, 0x3effffff ;  /* 0x3effffffff197424 */ /* 0x000fe200078e00ff */
[----:B------:R-:W-:Y:S01]  /*0fc0*/  FSEL R16, R14, -0.00019574658654164522886, P0 ;  /* 0xb94d41530e107808 */ /* 0x000fe20000000000 */
[----:B------:R-:W-:Y:S01]  /*0fd0*/  VIADD R7, R7, 0x1 ;  /* 0x0000000107077836 */ /* 0x000fe20000000000 */
[----:B------:R-:W-:-:S02]  /*0fe0*/  FSEL R26, R26, 0.0083327032625675201416, P0 ;  /* 0x3c0885e41a1a7808 */ /* 0x000fc40000000000 */
[----:B------:R-:W-:Y:S02]  /*0ff0*/  FSEL R14, R24, 1, !P0 ;  /* 0x3f800000180e7808 */ /* 0x000fe40004000000 */
[----:B------:R-:W-:Y:S01]  /*1000*/  LOP3.LUT R24, R2, 0xff, RZ, 0xc0, !PT ;  /* 0x000000ff02187812 */ /* 0x000fe200078ec0ff */
[----:B------:R-:W-:Y:S01]  /*1010*/  FFMA R16, R15, R16, R26 ;  /* 0x000000100f107223 */ /* 0x000fe2000000001a */
[----:B------:R-:W-:Y:S01]  /*1020*/  LOP3.LUT P1, RZ, R17, 0x2, RZ, 0xc0, !PT ;  /* 0x0000000211ff7812 */ /* 0x000fe2000782c0ff */
[----:B------:R-:W-:Y:S01]  /*1030*/  FFMA R17, R15, R14, RZ ;  /* 0x0000000e0f117223 */ /* 0x000fe200000000ff */
[----:B------:R-:W-:Y:S02]  /*1040*/  FSEL R25, -R25, -0.16666662693023681641, P0 ;  /* 0xbe2aaaa819197808 */ /* 0x000fe40000000100 */
[----:B------:R-:W-:-:S03]  /*1050*/  ISETP.NE.AND P0, PT, R7, R24, PT ;  /* 0x000000180700720c */ /* 0x000fc60003f05270 */
[----:B------:R-:W-:-:S04]  /*1060*/  FFMA R16, R15, R16, R25 ;  /* 0x000000100f107223 */ /* 0x000fc80000000019 */
[----:B------:R-:W-:-:S04]  /*1070*/  FFMA R14, R17, R16, R14 ;  /* 0x00000010110e7223 */ /* 0x000fc8000000000e */
[----:B------:R-:W-:-:S04]  /*1080*/  @P1 FADD R14, RZ, -R14 ;  /* 0x8000000eff0e1221 */ /* 0x000fc80000000000 */
[----:B------:R-:W-:Y:S01]  /*1090*/  FFMA R4, R23, R14, R4 ;  /* 0x0000000e17047223 */ /* 0x000fe20000000004 */
[----:B------:R-:W-:Y:S06]  /*10a0*/  @P0 BRA `(.L_x_97) ;  /* 0xfffffff000b00947 */ /* 0x000fec000383ffff */
.L_x_86:
[----:B------:R-:W-:Y:S05]  /*10b0*/  BSYNC.RECONVERGENT B0 ;  /* 0x0000000000007941 */ /* 0x000fea0003800200 */
.L_x_85:
[----:B------:R-:W0:Y:S02]  /*10c0*/  LDC.64 R6, c[0x0][0x388] ;  /* 0x0000e200ff067b82 */ /* 0x000e240000000a00 */
[----:B0-----:R-:W-:-:S05]  /*10d0*/  IMAD.WIDE.U32 R6, R2, 0x4, R6 ;  /* 0x0000000402067825 */ /* 0x001fca00078e0006 */
[----:B------:R1:W-:Y:S01]  /*10e0*/  STG.E desc[UR6][R6.64], R4 ;  /* 0x0000000406007986 */ /* 0x0003e2000c101906 */
[----:B------:R-:W-:Y:S05]  /*10f0*/  BRA `(.L_x_98) ;  /* 0xffffffec00cc7947 */ /* 0x000fea000383ffff */
.L_x_99:
        /* <DEDUP_REMOVED lines=16> */
.L_x_119:


//--------------------- .text._Z19computeKernelStaticPKfPfi --------------------------
	.section	.text._Z19computeKernelStaticPKfPfi,"ax",@progbits
	.align	128
        .global         _Z19computeKernelStaticPKfPfi
        .type           _Z19computeKernelStaticPKfPfi,@function
        .size           _Z19computeKernelStaticPKfPfi,(.L_x_120 - _Z19computeKernelStaticPKfPfi)
        .other          _Z19computeKernelStaticPKfPfi,@"STO_CUDA_ENTRY STV_DEFAULT"
_Z19computeKernelStaticPKfPfi:
.text._Z19computeKernelStaticPKfPfi:
        /* <DEDUP_REMOVED lines=8> */
[----:B------:R-:W-:Y:S01]  /*0080*/  SHF.R.S32.HI R3, RZ, 0x1f, R0 ;  /* 0x0000001fff037819 */ /* 0x000fe20000011400 */
[----:B------:R-:W0:Y:S01]  /*0090*/  LDCU.64 UR6, c[0x0][0x358] ;  /* 0x00006b00ff0677ac */ /* 0x000e220008000a00 */
[----:B------:R-:W-:Y:S02]  /*00a0*/  BSSY.RECONVERGENT B0, `(.L_x_100) ;  /* 0x00000fb000007945 */ /* 0x000fe40003800200 */
[----:B------:R-:W-:-:S04]  /*00b0*/  LEA.HI R3, R3, R0, RZ, 0x8 ;  /* 0x0000000003037211 */ /* 0x000fc800078f40ff */
[----:B------:R-:W-:-:S05]  /*00c0*/  LOP3.LUT R3, R3, 0xffffff00, RZ, 0xc0, !PT ;  /* 0xffffff0003037812 */ /* 0x000fca00078ec0ff */
[----:B------:R-:W-:Y:S02]  /*00d0*/  IMAD.IADD R2, R0, 0x1, -R3 ;  /* 0x0000000100027824 */ /* 0x000fe400078e0a03 */
[----:B------:R-:W-:-:S03]  /*00e0*/  IMAD.MOV.U32 R3, RZ, RZ, RZ ;  /* 0x000000ffff037224 */ /* 0x000fc600078e00ff */
[----:B------:R-:W-:-:S13]  /*00f0*/  ISETP.GE.AND P0, PT, R2, 0x1, PT ;  /* 0x000000010200780c */ /* 0x000fda0003f06270 */
[----:B0-----:R-:W-:Y:S05]  /*0100*/  @!P0 BRA `(.L_x_101) ;  /* 0x0000000c00d08947 */ /* 0x001fea0003800000 */
[----:B------:R-:W0:Y:S02]  /*0110*/  LDC.64 R6, c[0x0][0x380] ;  /* 0x0000e000ff067b82 */ /* 0x000e240000000a00 */
[----:B0-----:R-:W-:-:S05]  /*0120*/  IMAD.WIDE R6, R0, 0x4, R6 ;  /* 0x0000000400067825 */ /* 0x001fca00078e0206 */
[----:B------:R0:W2:Y:S01]  /*0130*/  LDG.E R4, desc[UR6][R6.64] ;  /* 0x0000000606047981 */ /* 0x0000a2000c1e1900 */
[----:B------:R-:W-:Y:S02]  /*0140*/  IMAD.MOV.U32 R3, RZ, RZ, RZ ;  /* 0x000000ffff037224 */ /* 0x000fe400078e00ff */
[----:B0-----:R-:W-:Y:S02]  /*0150*/  IMAD.MOV.U32 R7, RZ, RZ, RZ ;  /* 0x000000ffff077224 */ /* 0x001fe400078e00ff */
[C---:B--2---:R-:W-:Y:S01]  /*0160*/  FMUL R8, R4.reuse, 0.63661974668502807617 ;  /* 0x3f22f98304087820 */ /* 0x044fe20000400000 */
[----:B------:R-:W-:Y:S02]  /*0170*/  SHF.R.U32.HI R11, RZ, 0x17, R4 ;  /* 0x00000017ff0b7819 */ /* 0x000fe40000011604 */
[----:B------:R-:W-:Y:S01]  /*0180*/  FSETP.GE.AND P0, PT, |R4|, 105615, PT ;  /* 0x47ce47800400780b */ /* 0x000fe20003f06200 */
[----:B------:R0:W1:Y:S01]  /*0190*/  F2I.NTZ R9, R8 ;  /* 0x0000000800097305 */ /* 0x0000620000203100 */
[----:B------:R-:W-:-:S02]  /*01a0*/  LOP3.LUT R12, R11, 0xe0, RZ, 0xc0, !PT ;  /* 0x000000e00b0c7812 */ /* 0x000fc400078ec0ff */
[----:B------:R-:W-:Y:S02]  /*01b0*/  LOP3.LUT R6, R11, 0x1f, RZ, 0xc0, !PT ;  /* 0x0000001f0b067812 */ /* 0x000fe400078ec0ff */
[----:B------:R-:W-:Y:S01]  /*01c0*/  FSETP.EQ.OR P1, PT, |R4|, +INF , !P0 ;  /* 0x7f8000000400780b */ /* 0x000fe20004722600 */
[----:B------:R-:W-:Y:S02]  /*01d0*/  VIADD R12, R12, 0xffffff80 ;  /* 0xffffff800c0c7836 */ /* 0x000fe40000000000 */
[----:B0-----:R-:W-:-:S03]  /*01e0*/  IMAD.SHL.U32 R8, R4, 0x100, RZ ;  /* 0x0000010004087824 */ /* 0x001fc600078e00ff */
[----:B------:R-:W-:Y:S02]  /*01f0*/  SHF.R.U32.HI R11, RZ, 0x5, R12 ;  /* 0x00000005ff0b7819 */ /* 0x000fe4000001160c */
[----:B------:R-:W-:Y:S02]  /*0200*/  P2R R12, PR, RZ, 0x2 ;  /* 0x00000002ff0c7803 */ /* 0x000fe40000000000 */
[----:B-1----:R-:W-:Y:S01]  /*0210*/  I2FP.F32.S32 R5, R9 ;  /* 0x0000000900057245 */ /* 0x002fe20000201400 */
[----:B------:R-:W-:Y:S01]  /*0220*/  IMAD.U32 R11, R11, -0x4, RZ ;  /* 0xfffffffc0b0b7824 */ /* 0x000fe200078e00ff */
[----:B------:R-:W-:Y:S02]  /*0230*/  LOP3.LUT R8, R8, 0x80000000, RZ, 0xfc, !PT ;  /* 0x8000000008087812 */ /* 0x000fe400078efcff */
[----:B------:R-:W-:Y:S01]  /*0240*/  SEL R9, R9, RZ, !P0 ;  /* 0x000000ff09097207 */ /* 0x000fe20004000000 */
[----:B------:R-:W-:-:S04]  /*0250*/  FFMA R10, R5, -1.5707962512969970703, R4 ;  /* 0xbfc90fda050a7823 */ /* 0x000fc80000000004 */
[----:B------:R-:W-:-:S04]  /*0260*/  FFMA R10, R5, -7.5497894158615963534e-08, R10 ;  /* 0xb3a22168050a7823 */ /* 0x000fc8000000000a */
[----:B------:R-:W-:Y:S01]  /*0270*/  FFMA R5, R5, -5.3903029534742383927e-15, R10 ;  /* 0xa7c234c505057823 */ /* 0x000fe2000000000a */
[----:B------:R-:W-:Y:S01]  /*0280*/  IADD3 R10, PT, PT, -R6, 0x20, RZ ;  /* 0x00000020060a7810 */ /* 0x000fe20007ffe1ff */
[----:B------:R-:W-:-:S07]  /*0290*/  @P0 FMUL R5, RZ, R4 ;  /* 0x00000004ff050220 */ /* 0x000fce0000400000 */
.L_x_112:
[----:B------:R-:W-:Y:S01]  /*02a0*/  ISETP.NE.AND P0, PT, R12, RZ, PT ;  /* 0x000000ff0c00720c */ /* 0x000fe20003f05270 */
[----:B------:R-:W-:Y:S01]  /*02b0*/  BSSY.RECONVERGENT B1, `(.L_x_102) ;  /* 0x000005a000017945 */ /* 0x000fe20003800200 */
[----:B------:R-:W-:Y:S02]  /*02c0*/  IMAD.MOV.U32 R25, RZ, RZ, R9 ;  /* 0x000000ffff197224 */ /* 0x000fe400078e0009 */
[----:B------:R-:W-:-:S09]  /*02d0*/  IMAD.MOV.U32 R23, RZ, RZ, R5 ;  /* 0x000000ffff177224 */ /* 0x000fd200078e0005 */
[----:B------:R-:W-:Y:S05]  /*02e0*/  @P0 BRA `(.L_x_103) ;  /* 0x0000000400580947 */ /* 0x000fea0003800000 */
[----:B------:R-:W-:Y:S02]  /*02f0*/  HFMA2 R25, -RZ, RZ, 0, 0 ;  /* 0x00000000ff197431 */ /* 0x000fe400000001ff */
[----:B------:R-:W-:Y:S01]  /*0300*/  IMAD.MOV.U32 R23, RZ, RZ, RZ ;  /* 0x000000ffff177224 */ /* 0x000fe200078e00ff */
[----:B------:R-:W0:Y:S01]  /*0310*/  LDCU.64 UR8, c[0x4][0x8] ;  /* 0x01000100ff0877ac */ /* 0x000e220008000a00 */
[----:B------:R-:W-:Y:S01]  /*0320*/  UMOV UR5, URZ ;  /* 0x000000ff00057c82 */ /* 0x000fe20008000000 */
[----:B------:R-:W-:-:S05]  /*0330*/  UMOV UR4, URZ ;  /* 0x000000ff00047c82 */ /* 0x000fca0008000000 */
.L_x_104:
        /* <DEDUP_REMOVED lines=18> */
[----:B------:R-:W-:Y:S01]  /*0460*/  @P5 MOV R22, R16 ;  /* 0x0000001000165202 */ /* 0x000fe20000000f00 */
[--C-:B------:R-:W-:Y:S02]  /*0470*/  @P3 IMAD.MOV.U32 R20, RZ, RZ, R16.reuse ;  /* 0x000000ffff143224 */ /* 0x100fe400078e0010 */
[----:B------:R-:W-:Y:S02]  /*0480*/  @P4 IMAD.MOV.U32 R21, RZ, RZ, R16 ;  /* 0x000000ffff154224 */ /* 0x000fe400078e0010 */
[----:B------:R-:W-:-:S05]  /*0490*/  VIADD R23, R23, 0x4 ;  /* 0x0000000417177836 */ /* 0x000fca0000000000 */
        /* <DEDUP_REMOVED lines=28> */
[----:B------:R-:W-:Y:S02]  /*0660*/  ISETP.EQ.AND P0, PT, R11, 0x8, PT ;  /* 0x000000080b00780c */ /* 0x000fe40003f02270 */
[----:B------:R-:W-:Y:S01]  /*0670*/  @P1 MOV R17, R18 ;  /* 0x0000001200111202 */ /* 0x000fe20000000f00 */
[----:B------:R-:W-:Y:S01]  /*0680*/  @P2 IMAD.MOV.U32 R17, RZ, RZ, R19 ;  /* 0x000000ffff112224 */ /* 0x000fe200078e0013 */
[-C--:B------:R-:W-:Y:S01]  /*0690*/  SHF.L.U32 R15, R14, R6.reuse, RZ ;  /* 0x000000060e0f7219 */ /* 0x080fe200000006ff */
[----:B------:R-:W-:Y:S01]  /*06a0*/  @P3 IMAD.MOV.U32 R17, RZ, RZ, R20 ;  /* 0x000000ffff113224 */ /* 0x000fe200078e0014 */
[----:B------:R-:W-:Y:S01]  /*06b0*/  SHF.L.U32 R23, R23, R6, RZ ;  /* 0x0000000617177219 */ /* 0x000fe200000006ff */
[----:B------:R-:W-:Y:S01]  /*06c0*/  @P4 IMAD.MOV.U32 R17, RZ, RZ, R21 ;  /* 0x000000ffff114224 */ /* 0x000fe200078e0015 */
[----:B------:R-:W-:Y:S01]  /*06d0*/  SHF.R.U32.HI R14, RZ, R10, R14 ;  /* 0x0000000aff0e7219 */ /* 0x000fe2000001160e */
[----:B------:R-:W-:-:S04]  /*06e0*/  @P5 IMAD.MOV.U32 R17, RZ, RZ, R22 ;  /* 0x000000ffff115224 */ /* 0x000fc800078e0016 */
[----:B------:R-:W-:Y:S02]  /*06f0*/  @P0 IMAD.MOV.U32 R17, RZ, RZ, R25 ;  /* 0x000000ffff110224 */ /* 0x000fe400078e0019 */
[----:B------:R-:W-:-:S03]  /*0700*/  IMAD.IADD R23, R23, 0x1, R14 ;  /* 0x0000000117177824 */ /* 0x000fc600078e020e */
[----:B------:R-:W-:-:S05]  /*0710*/  SHF.R.U32.HI R16, RZ, R10, R17 ;  /* 0x0000000aff107219 */ /* 0x000fca0000011611 */
[----:B------:R-:W-:-:S07]  /*0720*/  IMAD.IADD R14, R15, 0x1, R16 ;  /* 0x000000010f0e7824 */ /* 0x000fce00078e0210 */
.L_x_106:
[----:B------:R-:W-:Y:S05]  /*0730*/  BSYNC.RECONVERGENT B2 ;  /* 0x0000000000027941 */ /* 0x000fea0003800200 */
.L_x_105:
        /* <DEDUP_REMOVED lines=17> */
.L_x_103:
[----:B------:R-:W-:Y:S05]  /*0850*/  BSYNC.RECONVERGENT B1 ;  /* 0x0000000000017941 */ /* 0x000fea0003800200 */
.L_x_102:
[----:B------:R-:W-:Y:S01]  /*0860*/  LOP3.LUT R16, R25, 0x1, RZ, 0xc0, !PT ;  /* 0x0000000119107812 */ /* 0x000fe200078ec0ff */
[----:B------:R-:W-:Y:S02]  /*0870*/  IMAD.MOV.U32 R14, RZ, RZ, 0x37cbac00 ;  /* 0x37cbac00ff0e7424 */ /* 0x000fe400078e00ff */
[----:B------:R-:W-:Y:S01]  /*0880*/  FMUL R15, R23, R23 ;  /* 0x00000017170f7220 */ /* 0x000fe20000400000 */
[----:B------:R-:W-:Y:S01]  /*0890*/  IMAD.MOV.U32 R17, RZ, RZ, 0x3effffff ;  /* 0x3effffffff117424 */ /* 0x000fe200078e00ff */
[----:B------:R-:W-:Y:S01]  /*08a0*/  ISETP.NE.U32.AND P0, PT, R16, 0x1, PT ;  /* 0x000000011000780c */ /* 0x000fe20003f05070 */
[----:B------:R-:W-:Y:S02]  /*08b0*/  IMAD.MOV.U32 R16, RZ, RZ, 0x3d2aaabb ;  /* 0x3d2aaabbff107424 */ /* 0x000fe400078e00ff */
[----:B------:R-:W-:Y:S01]  /*08c0*/  FFMA R14, R15, R14, -0.0013887860113754868507 ;  /* 0xbab607ed0f0e7423 */ /* 0x000fe2000000000e */
[----:B------:R-:W-:Y:S01]  /*08d0*/  ISETP.NE.AND P2, PT, R12, RZ, PT ;  /* 0x000000ff0c00720c */ /* 0x000fe20003f45270 */
[----:B------:R-:W-:Y:S01]  /*08e0*/  BSSY.RECONVERGENT B1, `(.L_x_107) ;  /* 0x0000060000017945 */ /* 0x000fe20003800200 */
[----:B------:R-:W-:-:S02]  /*08f0*/  FSEL R24, R23, 1, P0 ;  /* 0x3f80000017187808 */ /* 0x000fc40000000000 */
[----:B------:R-:W-:Y:S02]  /*0900*/  FSEL R14, R14, -0.00019574658654164522886, !P0 ;  /* 0xb94d41530e0e7808 */ /* 0x000fe40004000000 */
[----:B------:R-:W-:Y:S02]  /*0910*/  FSEL R16, R16, 0.0083327032625675201416, !P0 ;  /* 0x3c0885e410107808 */ /* 0x000fe40004000000 */
[----:B------:R-:W-:Y:S01]  /*0920*/  LOP3.LUT P1, RZ, R25, 0x2, RZ, 0xc0, !PT ;  /* 0x0000000219ff7812 */ /* 0x000fe2000782c0ff */
[----:B------:R-:W-:Y:S01]  /*0930*/  IMAD.MOV.U32 R25, RZ, RZ, R9 ;  /* 0x000000ffff197224 */ /* 0x000fe200078e0009 */
[----:B------:R-:W-:Y:S01]  /*0940*/  FSEL R23, -R17, -0.16666662693023681641, !P0 ;  /* 0xbe2aaaa811177808 */ /* 0x000fe20004000100 */
[C---:B------:R-:W-:Y:S01]  /*0950*/  FFMA R14, R15.reuse, R14, R16 ;  /* 0x0000000e0f0e7223 */ /* 0x040fe20000000010 */
[----:B------:R-:W-:-:S03]  /*0960*/  FFMA R17, R15, R24, RZ ;  /* 0x000000180f117223 */ /* 0x000fc600000000ff */
        /* <DEDUP_REMOVED lines=8> */
.L_x_109:
        /* <DEDUP_REMOVED lines=61> */
.L_x_111:
[----:B------:R-:W-:Y:S05]  /*0dc0*/  BSYNC.RECONVERGENT B2 ;  /* 0x0000000000027941 */ /* 0x000fea0003800200 */
.L_x_110:
        /* <DEDUP_REMOVED lines=17> */
.L_x_108:
[----:B------:R-:W-:Y:S05]  /*0ee0*/  BSYNC.RECONVERGENT B1 ;  /* 0x0000000000017941 */ /* 0x000fea0003800200 */
.L_x_107:
        /* <DEDUP_REMOVED lines=12> */
[----:B------:R-:W-:Y:S01]  /*0fb0*/  LOP3.LUT P1, RZ, R25, 0x2, RZ, 0xc0, !PT ;  /* 0x0000000219ff7812 */ /* 0x000fe2000782c0ff */
[----:B------:R-:W-:Y:S01]  /*0fc0*/  FFMA R16, R15, R16, R26 ;  /* 0x000000100f107223 */ /* 0x000fe2000000001a */
[----:B------:R-:W-:Y:S01]  /*0fd0*/  FSEL R23, -R17, -0.16666662693023681641, P0 ;  /* 0xbe2aaaa811177808 */ /* 0x000fe20000000100 */
[----:B------:R-:W-:Y:S01]  /*0fe0*/  FFMA R17, R15, R14, RZ ;  /* 0x0000000e0f117223 */ /* 0x000fe200000000ff */
[----:B------:R-:W-:-:S03]  /*0ff0*/  ISETP.NE.AND P0, PT, R7, R2, PT ;  /* 0x000000020700720c */ /* 0x000fc60003f05270 */
[----:B------:R-:W-:-:S04]  /*1000*/  FFMA R16, R15, R16, R23 ;  /* 0x000000100f107223 */ /* 0x000fc80000000017 */
[----:B------:R-:W-:-:S04]  /*1010*/  FFMA R14, R17, R16, R14 ;  /* 0x00000010110e7223 */ /* 0x000fc8000000000e */
[----:B------:R-:W-:-:S04]  /*1020*/  @P1 FADD R14, RZ, -R14 ;  /* 0x8000000eff0e1221 */ /* 0x000fc80000000000 */
[----:B------:R-:W-:Y:S01]  /*1030*/  FFMA R3, R24, R14, R3 ;  /* 0x0000000e18037223 */ /* 0x000fe20000000003 */
[----:B------:R-:W-:Y:S06]  /*1040*/  @P0 BRA `(.L_x_112) ;  /* 0xfffffff000940947 */ /* 0x000fec000383ffff */
.L_x_101:
[----:B------:R-:W-:Y:S05]  /*1050*/  BSYNC.RECONVERGENT B0 ;  /* 0x0000000000007941 */ /* 0x000fea0003800200 */
.L_x_100:
[----:B------:R-:W0:Y:S02]  /*1060*/  LDC.64 R4, c[0x0][0x388] ;  /* 0x0000e200ff047b82 */ /* 0x000e240000000a00 */
[----:B0-----:R-:W-:-:S05]  /*1070*/  IMAD.WIDE R4, R0, 0x4, R4 ;  /* 0x0000000400047825 */ /* 0x001fca00078e0204 */
[----:B------:R-:W-:Y:S01]  /*1080*/  STG.E desc[UR6][R4.64], R3 ;  /* 0x0000000304007986 */ /* 0x000fe2000c101906 */
[----:B------:R-:W-:Y:S05]  /*1090*/  EXIT ;  /* 0x000000000000794d */ /* 0x000fea0003800000 */
.L_x_113:
        /* <DEDUP_REMOVED lines=14> */
.L_x_120:


//--------------------- .nv.global.init           --------------------------
	.section	.nv.global.init,"aw",@progbits
	.align	4
.nv.global.init:
	.type		__cudart_i2opi_f,@object
	.size		__cudart_i2opi_f,(.L_1 - __cudart_i2opi_f)
__cudart_i2opi_f:
        /*0000*/ 	.byte	0x41, 0x90, 0x43, 0x3c, 0x99, 0x95, 0x62, 0xdb, 0xc0, 0xdd, 0x34, 0xf5, 0xd1, 0x57, 0x27, 0xfc
        /*0010*/ 	.byte	0x29, 0x15, 0x44, 0x4e, 0x6e, 0x83, 0xf9, 0xa2
.L_1:


//--------------------- .nv.shared.reserved.0     --------------------------
	.section	.nv.shared.reserved.0,"aw",@nobits
	.weak		__nv_reservedSMEM_offset_0_alias
	.size		__nv_reservedSMEM_offset_0_alias, 0, 64
	.other		__nv_reservedSMEM_offset_0_alias,@"STO_CUDA_RESERVED_SHARED STV_DEFAULT"
__nv_reservedSMEM_offset_0_alias:
	.zero		0
	.zero		64


//--------------------- .nv.global                --------------------------
	.section	.nv.global,"aw",@nobits
	.align	4
.nv.global:
	.type		globalIndex,@object
	.size		globalIndex,(.L_0 - globalIndex)
globalIndex:
	.zero		4
.L_0:


//--------------------- .nv.shared._Z25computeKernelHierarchicalPKfPfi --------------------------
	.section	.nv.shared._Z25computeKernelHierarchicalPKfPfi,"aw",@nobits
	.sectionflags	@""
	.align	4
.nv.shared._Z25computeKernelHierarchicalPKfPfi:
	.zero		1032


//--------------------- .nv.constant0._Z11tma_examplev --------------------------
	.section	.nv.constant0._Z11tma_examplev,"a",@progbits
	.sectionflags	@""
	.align	4
.nv.constant0._Z11tma_examplev:
	.zero		896


//--------------------- .nv.constant0._Z29stream_ordered_memory_examplev --------------------------
	.section	.nv.constant0._Z29stream_ordered_memory_examplev,"a",@progbits
	.sectionflags	@""
	.align	4
.nv.constant0._Z29stream_ordered_memory_examplev:
	.zero		896


//--------------------- .nv.constant0._Z20atomicContentionTestPiS_ii --------------------------
	.section	.nv.constant0._Z20atomicContentionTestPiS_ii,"a",@progbits
	.sectionflags	@""
	.align	4
.nv.constant0._Z20atomicContentionTestPiS_ii:
	.zero		920


//--------------------- .nv.constant0._Z25computeKernelHierarchicalPKfPfi --------------------------
	.section	.nv.constant0._Z25computeKernelHierarchicalPKfPfi,"a",@progbits
	.sectionflags	@""
	.align	4
.nv.constant0._Z25computeKernelHierarchicalPKfPfi:
	.zero		916


//--------------------- .nv.constant0._Z30computeKernelDynamicLargeBatchPKfPfi --------------------------
	.section	.nv.constant0._Z30computeKernelDynamicLargeBatchPKfPfi,"a",@progbits
	.sectionflags	@""
	.align	4
.nv.constant0._Z30computeKernelDynamicLargeBatchPKfPfi:
	.zero		916


//--------------------- .nv.constant0._Z25computeKernelDynamicBatchPKfPfi --------------------------
	.section	.nv.constant0._Z25computeKernelDynamicBatchPKfPfi,"a",@progbits
	.sectionflags	@""
	.align	4
.nv.constant0._Z25computeKernelDynamicBatchPKfPfi:
	.zero		916


//--------------------- .nv.constant0._Z19computeKernelStaticPKfPfi --------------------------
	.section	.nv.constant0._Z19computeKernelStaticPKfPfi,"a",@progbits
	.sectionflags	@""
	.align	4
.nv.constant0._Z19computeKernelStaticPKfPfi:
	.zero		916


//--------------------- SYMBOLS --------------------------

	.type		.nv.reservedSmem.offset0,@object
	.size		.nv.reservedSmem.offset0,0x4
	.type		.nv.reservedSmem.cap,@object
	.size		.nv.reservedSmem.cap,0x4
